	.target	sm_90a

	.elftype	@"ET_EXEC"


//--------------------- .note.nv.tkinfo           --------------------------
	.section	.note.nv.tkinfo,"",@"SHT_NOTE"
	.sectionflags	@"SHF_NOTE_NV_TKINFO"
	.tkinfo
        /*0018*/ 	.word	0x00000002
        /*0030*/ 	.string	""
        /*0030*/ 	.string	"ptxas"
        /*0030*/ 	.string	"Cuda compilation tools, release 13.0, V13.0.88"
        /*0030*/ 	.string	"Build cuda_13.0.r13.0/compiler.36424714_0"
        /*0030*/ 	.string	"-arch sm_90a -m 64 "



//--------------------- .note.nv.cuinfo           --------------------------
	.section	.note.nv.cuinfo,"",@"SHT_NOTE"
	.sectionflags	@"SHF_NOTE_NV_CUINFO"
        /*0018*/ 	.short	0x0002
        /*001a*/ 	.short	0x005a
        /*001c*/ 	.short	0x0082
	.zero		2


//--------------------- .nv.info                  --------------------------
	.section	.nv.info,"",@"SHT_CUDA_INFO"
	.align	4


	//----- nvinfo : EIATTR_REGCOUNT
	.align		4
        /*0000*/ 	.byte	0x04, 0x2f
        /*0002*/ 	.short	(.L_12 - .L_11)
	.align		4
.L_11:
        /*0004*/ 	.word	index@(_ZN7cutlass13device_kernelINS_4gemm6kernel13GemmUniversalIN4cute5tupleIJiiiiEEENS1_10collective13CollectiveMmaINS1_37MainloopSm90TmaGmmaWarpSpecializedFP8ILi5ENS5_IJNS4_1CILi1EEENSA_ILi2EEESB_EEENS1_35KernelTmaWarpSpecializedCooperativeEEENS5_IJNSA_ILi256EEENSA_ILi128EEENSA_ILi32EEEEEENS_12float_e4m3_tENS5_IJlSB_lEEESK_SL_NS4_8TiledMMAINS4_8MMA_AtomIJNS4_4SM904GMMA31MMA_64x128x32_F32E4M3E4M3_SS_TNILNSP_7ScaleInE1ELSR_1EEEEEENS4_6LayoutINS5_IJSC_SB_SB_EEENS5_IJSB_NSA_ILi0EEESW_EEEEENS5_IJNS4_10UnderscoreESZ_SZ_EEEEENS4_23SM90_TMA_LOAD_MULTICASTENS4_14ComposedLayoutINS4_7SwizzleILi1ELi4ELi3EEENS4_18smem_ptr_flag_bitsILi8EEENSU_INS5_IJNSA_ILi8EEESI_EEENS5_IJSI_SB_EEEEEEEvNS4_8identityENS4_13SM90_TMA_LOADES1C_vS1D_EENS_8epilogue10collective6detail29Sm90TmaWarpSpecializedAdapterINS1H_15DefaultEpilogueISK_SL_SL_NS1G_6thread17LinearCombinationISK_Li1EffLNS1L_9ScaleType4KindE0ELNS_15FloatRoundStyleE2ESK_EENS1_15EpilogueDefaultEEEEEvvEEEEvNT_6ParamsE)
        /*0008*/ 	.word	0x000000a8


	//----- nvinfo : EIATTR_FRAME_SIZE
	.align		4
.L_12:
        /*000c*/ 	.byte	0x04, 0x11
        /*000e*/ 	.short	(.L_14 - .L_13)
	.align		4
.L_13:
        /*0010*/ 	.word	index@(_ZN7cutlass13device_kernelINS_4gemm6kernel13GemmUniversalIN4cute5tupleIJiiiiEEENS1_10collective13CollectiveMmaINS1_37MainloopSm90TmaGmmaWarpSpecializedFP8ILi5ENS5_IJNS4_1CILi1EEENSA_ILi2EEESB_EEENS1_35KernelTmaWarpSpecializedCooperativeEEENS5_IJNSA_ILi256EEENSA_ILi128EEENSA_ILi32EEEEEENS_12float_e4m3_tENS5_IJlSB_lEEESK_SL_NS4_8TiledMMAINS4_8MMA_AtomIJNS4_4SM904GMMA31MMA_64x128x32_F32E4M3E4M3_SS_TNILNSP_7ScaleInE1ELSR_1EEEEEENS4_6LayoutINS5_IJSC_SB_SB_EEENS5_IJSB_NSA_ILi0EEESW_EEEEENS5_IJNS4_10UnderscoreESZ_SZ_EEEEENS4_23SM90_TMA_LOAD_MULTICASTENS4_14ComposedLayoutINS4_7SwizzleILi1ELi4ELi3EEENS4_18smem_ptr_flag_bitsILi8EEENSU_INS5_IJNSA_ILi8EEESI_EEENS5_IJSI_SB_EEEEEEEvNS4_8identityENS4_13SM90_TMA_LOADES1C_vS1D_EENS_8epilogue10collective6detail29Sm90TmaWarpSpecializedAdapterINS1H_15DefaultEpilogueISK_SL_SL_NS1G_6thread17LinearCombinationISK_Li1EffLNS1L_9ScaleType4KindE0ELNS_15FloatRoundStyleE2ESK_EENS1_15EpilogueDefaultEEEEEvvEEEEvNT_6ParamsE)
        /*0014*/ 	.word	0x00000100


	//----- nvinfo : EIATTR_MIN_STACK_SIZE
	.align		4
.L_14:
        /*0018*/ 	.byte	0x04, 0x12
        /*001a*/ 	.short	(.L_16 - .L_15)
	.align		4
.L_15:
        /*001c*/ 	.word	index@(_ZN7cutlass13device_kernelINS_4gemm6kernel13GemmUniversalIN4cute5tupleIJiiiiEEENS1_10collective13CollectiveMmaINS1_37MainloopSm90TmaGmmaWarpSpecializedFP8ILi5ENS5_IJNS4_1CILi1EEENSA_ILi2EEESB_EEENS1_35KernelTmaWarpSpecializedCooperativeEEENS5_IJNSA_ILi256EEENSA_ILi128EEENSA_ILi32EEEEEENS_12float_e4m3_tENS5_IJlSB_lEEESK_SL_NS4_8TiledMMAINS4_8MMA_AtomIJNS4_4SM904GMMA31MMA_64x128x32_F32E4M3E4M3_SS_TNILNSP_7ScaleInE1ELSR_1EEEEEENS4_6LayoutINS5_IJSC_SB_SB_EEENS5_IJSB_NSA_ILi0EEESW_EEEEENS5_IJNS4_10UnderscoreESZ_SZ_EEEEENS4_23SM90_TMA_LOAD_MULTICASTENS4_14ComposedLayoutINS4_7SwizzleILi1ELi4ELi3EEENS4_18smem_ptr_flag_bitsILi8EEENSU_INS5_IJNSA_ILi8EEESI_EEENS5_IJSI_SB_EEEEEEEvNS4_8identityENS4_13SM90_TMA_LOADES1C_vS1D_EENS_8epilogue10collective6detail29Sm90TmaWarpSpecializedAdapterINS1H_15DefaultEpilogueISK_SL_SL_NS1G_6thread17LinearCombinationISK_Li1EffLNS1L_9ScaleType4KindE0ELNS_15FloatRoundStyleE2ESK_EENS1_15EpilogueDefaultEEEEEvvEEEEvNT_6ParamsE)
        /*0020*/ 	.word	0x00000100
.L_16:


//--------------------- .nv.compat                --------------------------
	.section	.nv.compat,"",@"SHT_CUDA_COMPAT_INFO"
	.align	4
        /*0000*/ 	.byte	0x02, 0x09, 0x01, 0x00, 0x02, 0x02, 0x04, 0x00, 0x02, 0x05, 0x05, 0x00, 0x03, 0x07, 0x01, 0x01
        /*0010*/ 	.byte	0x02, 0x03, 0x01, 0x00, 0x02, 0x06, 0x01, 0x00, 0x04, 0x0b, 0x08, 0x00, 0x00, 0x00, 0x00, 0x00
        /*0020*/ 	.byte	0x00, 0x00, 0x00, 0x00


//--------------------- .nv.info._ZN7cutlass13device_kernelINS_4gemm6kernel13GemmUniversalIN4cute5tupleIJiiiiEEENS1_10collective13CollectiveMmaINS1_37MainloopSm90TmaGmmaWarpSpecializedFP8ILi5ENS5_IJNS4_1CILi1EEENSA_ILi2EEESB_EEENS1_35KernelTmaWarpSpecializedCooperativeEEENS5_IJNSA_ILi256EEENSA_ILi128EEENSA_ILi32EEEEEENS_12float_e4m3_tENS5_IJlSB_lEEESK_SL_NS4_8TiledMMAINS4_8MMA_AtomIJNS4_4SM904GMMA31MMA_64x128x32_F32E4M3E4M3_SS_TNILNSP_7ScaleInE1ELSR_1EEEEEENS4_6LayoutINS5_IJSC_SB_SB_EEENS5_IJSB_NSA_ILi0EEESW_EEEEENS5_IJNS4_10UnderscoreESZ_SZ_EEEEENS4_23SM90_TMA_LOAD_MULTICASTENS4_14ComposedLayoutINS4_7SwizzleILi1ELi4ELi3EEENS4_18smem_ptr_flag_bitsILi8EEENSU_INS5_IJNSA_ILi8EEESI_EEENS5_IJSI_SB_EEEEEEEvNS4_8identityENS4_13SM90_TMA_LOADES1C_vS1D_EENS_8epilogue10collective6detail29Sm90TmaWarpSpecializedAdapterINS1H_15DefaultEpilogueISK_SL_SL_NS1G_6thread17LinearCombinationISK_Li1EffLNS1L_9ScaleType4KindE0ELNS_15FloatRoundStyleE2ESK_EENS1_15EpilogueDefaultEEEEEvvEEEEvNT_6ParamsE --------------------------
	.section	.nv.info._ZN7cutlass13device_kernelINS_4gemm6kernel13GemmUniversalIN4cute5tupleIJiiiiEEENS1_10collective13CollectiveMmaINS1_37MainloopSm90TmaGmmaWarpSpecializedFP8ILi5ENS5_IJNS4_1CILi1EEENSA_ILi2EEESB_EEENS1_35KernelTmaWarpSpecializedCooperativeEEENS5_IJNSA_ILi256EEENSA_ILi128EEENSA_ILi32EEEEEENS_12float_e4m3_tENS5_IJlSB_lEEESK_SL_NS4_8TiledMMAINS4_8MMA_AtomIJNS4_4SM904GMMA31MMA_64x128x32_F32E4M3E4M3_SS_TNILNSP_7ScaleInE1ELSR_1EEEEEENS4_6LayoutINS5_IJSC_SB_SB_EEENS5_IJSB_NSA_ILi0EEESW_EEEEENS5_IJNS4_10UnderscoreESZ_SZ_EEEEENS4_23SM90_TMA_LOAD_MULTICASTENS4_14ComposedLayoutINS4_7SwizzleILi1ELi4ELi3EEENS4_18smem_ptr_flag_bitsILi8EEENSU_INS5_IJNSA_ILi8EEESI_EEENS5_IJSI_SB_EEEEEEEvNS4_8identityENS4_13SM90_TMA_LOADES1C_vS1D_EENS_8epilogue10collective6detail29Sm90TmaWarpSpecializedAdapterINS1H_15DefaultEpilogueISK_SL_SL_NS1G_6thread17LinearCombinationISK_Li1EffLNS1L_9ScaleType4KindE0ELNS_15FloatRoundStyleE2ESK_EENS1_15EpilogueDefaultEEEEEvvEEEEvNT_6ParamsE,"",@"SHT_CUDA_INFO"
	.sectionflags	@""
	.align	4


	//----- nvinfo : EIATTR_CUDA_API_VERSION
	.align		4
        /*0000*/ 	.byte	0x04, 0x37
        /*0002*/ 	.short	(.L_18 - .L_17)
.L_17:
        /*0004*/ 	.word	0x00000082


	//----- nvinfo : EIATTR_KPARAM_INFO
	.align		4
.L_18:
        /*0008*/ 	.byte	0x04, 0x17
        /*000a*/ 	.short	(.L_20 - .L_19)
.L_19:
        /*000c*/ 	.word	0x00000000
        /*0010*/ 	.short	0x0000
        /*0012*/ 	.short	0x0070
        /*0014*/ 	.byte	0x00, 0xf0, 0x01, 0x10


	//----- nvinfo : EIATTR_SPARSE_MMA_MASK
	.align		4
.L_20:
        /*0018*/ 	.byte	0x03, 0x50
        /*001a*/ 	.short	0x0000


	//----- nvinfo : EIATTR_MAXREG_COUNT
	.align		4
        /*001c*/ 	.byte	0x03, 0x1b
        /*001e*/ 	.short	0x00a8


	//----- nvinfo : EIATTR_NUM_BARRIERS
	.align		4
        /*0020*/ 	.byte	0x02, 0x4c
        /*0022*/ 	.byte	0x01
	.zero		1


	//----- nvinfo : EIATTR_ANNOTATIONS
	.align		4
        /*0024*/ 	.byte	0x04, 0x55
        /*0026*/ 	.short	(.L_22 - .L_21)


	//   ....[0]....
.L_21:
        /*0028*/ 	.word	0x00000001
        /*002c*/ 	.byte	0x90, 0x06, 0x00, 0x00, 0x01, 0x00, 0x00, 0x00, 0xc0, 0x08, 0x00, 0x00, 0x01, 0x00, 0x00, 0x00
        /* <DEDUP_REMOVED lines=195> */
        /*0c6c*/ 	.byte	0x00, 0x04, 0x01, 0x00, 0x01, 0x00, 0x00, 0x00, 0x50, 0x04, 0x01, 0x00


	//----- nvinfo : EIATTR_MERCURY_ISA_VERSION
	.align		4
.L_22:
        /*0c78*/ 	.byte	0x03, 0x5f
        /*0c7a*/ 	.short	0x0101


	//----- nvinfo : EIATTR_INT_WARP_WIDE_INSTR_OFFSETS
	.align		4
        /*0c7c*/ 	.byte	0x04, 0x31
        /*0c7e*/ 	.short	(.L_24 - .L_23)


	//   ....[0]....
.L_23:
        /*0c80*/ 	.word	0x00000550


	//   ....[1]....
        /*0c84*/ 	.word	0x00000570


	//   ....[2]....
        /*0c88*/ 	.word	0x000006c0


	//----- nvinfo : EIATTR_COOP_GROUP_MASK_REGIDS
	.align		4
.L_24:
        /*0c8c*/ 	.byte	0x04, 0x29
        /*0c8e*/ 	.short	(.L_26 - .L_25)


	//   ....[0]....
.L_25:
        /*0c90*/ 	.word	0xffffffff


	//   ....[1]....
        /*0c94*/ 	.word	0xffffffff


	//   ....[2]....
        /*0c98*/ 	.word	0xffffffff


	//   ....[3]....
        /*0c9c*/ 	.word	0xffffffff


	//   ....[4]....
        /*0ca0*/ 	.word	0xffffffff


	//   ....[5]....
        /*0ca4*/ 	.word	0xffffffff


	//----- nvinfo : EIATTR_COOP_GROUP_INSTR_OFFSETS
	.align		4
.L_26:
        /*0ca8*/ 	.byte	0x04, 0x28
        /*0caa*/ 	.short	(.L_28 - .L_27)


	//   ....[0]....
.L_27:
        /*0cac*/ 	.word	0x00000070


	//   ....[1]....
        /*0cb0*/ 	.word	0x00000080


	//   ....[2]....
        /*0cb4*/ 	.word	0x000001a0


	//   ....[3]....
        /*0cb8*/ 	.word	0x000003e0


	//   ....[4]....
        /*0cbc*/ 	.word	0x000007d0


	//   ....[5]....
        /*0cc0*/ 	.word	0x00001550


	//----- nvinfo : EIATTR_REG_RECONFIG
	.align		4
.L_28:
        /*0cc4*/ 	.byte	0x01, 0x54
	.zero		2


	//----- nvinfo : EIATTR_MBARRIER_INSTR_OFFSETS
	.align		4
        /*0cc8*/ 	.byte	0x04, 0x39
        /*0cca*/ 	.short	(.L_30 - .L_29)


	//   ....[0]....
.L_29:
        /*0ccc*/ 	.word	0x00000320
        /*0cd0*/ 	.word	0x000000ff
        /*0cd4*/ 	.word	0x00000000
        /*0cd8*/ 	.short	0x0100
        /*0cda*/ 	.byte	0x09
	.zero		1


	//   ....[1]....
        /*0cdc*/ 	.word	0x00000330
        /*0ce0*/ 	.word	0x000000ff
        /*0ce4*/ 	.word	0x00000028
        /*0ce8*/ 	.short	0x0100
        /*0cea*/ 	.byte	0x09
	.zero		1


	//   ....[2]....
        /*0cec*/ 	.word	0x00000340
        /*0cf0*/ 	.word	0x000000ff
        /*0cf4*/ 	.word	0x00000008
        /*0cf8*/ 	.short	0x0100
        /*0cfa*/ 	.byte	0x09
	.zero		1


	//   ....[3]....
        /*0cfc*/ 	.word	0x00000350
        /*0d00*/ 	.word	0x000000ff
        /*0d04*/ 	.word	0x00000030
        /*0d08*/ 	.short	0x0100
        /*0d0a*/ 	.byte	0x09
	.zero		1


	//   ....[4]....
        /*0d0c*/ 	.word	0x00000360
        /*0d10*/ 	.word	0x000000ff
        /*0d14*/ 	.word	0x00000010
        /*0d18*/ 	.short	0x0100
        /*0d1a*/ 	.byte	0x09
	.zero		1


	//   ....[5]....
        /*0d1c*/ 	.word	0x00000370
        /*0d20*/ 	.word	0x000000ff
        /*0d24*/ 	.word	0x00000038
        /*0d28*/ 	.short	0x0100
        /*0d2a*/ 	.byte	0x09
	.zero		1


	//   ....[6]....
        /*0d2c*/ 	.word	0x00000380
        /*0d30*/ 	.word	0x000000ff
        /*0d34*/ 	.word	0x00000018
        /*0d38*/ 	.short	0x0100
        /*0d3a*/ 	.byte	0x09
	.zero		1


	//   ....[7]....
        /*0d3c*/ 	.word	0x00000390
        /*0d40*/ 	.word	0x000000ff
        /*0d44*/ 	.word	0x00000040
        /*0d48*/ 	.short	0x0100
        /*0d4a*/ 	.byte	0x09
	.zero		1


	//   ....[8]....
        /*0d4c*/ 	.word	0x000003a0
        /*0d50*/ 	.word	0x000000ff
        /*0d54*/ 	.word	0x00000020
        /*0d58*/ 	.short	0x0100
        /*0d5a*/ 	.byte	0x09
	.zero		1


	//   ....[9]....
        /*0d5c*/ 	.word	0x000003b0
        /*0d60*/ 	.word	0x000000ff
        /*0d64*/ 	.word	0x00000048
        /*0d68*/ 	.short	0x0100
        /*0d6a*/ 	.byte	0x09
	.zero		1


	//   ....[10]....
        /*0d6c*/ 	.word	0x00000750
        /*0d70*/ 	.word	0x000000ff
        /*0d74*/ 	.word	0x00000060
        /*0d78*/ 	.short	0x0100
        /*0d7a*/ 	.byte	0x06
	.zero		1


	//   ....[11]....
        /*0d7c*/ 	.word	0x00000780
        /*0d80*/ 	.word	0x000000ff
        /*0d84*/ 	.word	0x00000068
        /*0d88*/ 	.short	0x0100
        /*0d8a*/ 	.byte	0x06
	.zero		1


	//   ....[12]....
        /*0d8c*/ 	.word	0x00001d60
        /*0d90*/ 	.word	0x000000ff
        /*0d94*/ 	.word	0x00000000
        /*0d98*/ 	.short	0x010a
        /*0d9a*/ 	.byte	0x07
	.zero		1


	//   ....[13]....
        /*0d9c*/ 	.word	0x00001dc0
        /*0da0*/ 	.word	0x000000ff
        /*0da4*/ 	.word	0x00000000
        /*0da8*/ 	.short	0x010a
        /*0daa*/ 	.byte	0x07
	.zero		1


	//   ....[14]....
        /*0dac*/ 	.word	0x00002f90
        /*0db0*/ 	.word	0x000000ff
        /*0db4*/ 	.word	0x00000000
        /*0db8*/ 	.short	0x010a
        /*0dba*/ 	.byte	0x09
	.zero		1


	//   ....[15]....
        /*0dbc*/ 	.word	0x00002fd0
        /*0dc0*/ 	.word	0x000000ff
        /*0dc4*/ 	.word	0x00000000
        /*0dc8*/ 	.short	0x010a
        /*0dca*/ 	.byte	0x09
	.zero		1


	//   ....[16]....
        /*0dcc*/ 	.word	0x00004010
        /*0dd0*/ 	.word	0x000000e5
        /*0dd4*/ 	.word	0x00000000
        /*0dd8*/ 	.short	0x0101
        /*0dda*/ 	.byte	0x3f
	.zero		1


	//   ....[17]....
        /*0ddc*/ 	.word	0x00005200
        /*0de0*/ 	.word	0x00000018
        /*0de4*/ 	.word	0x00000000
        /*0de8*/ 	.short	0x0101
        /*0dea*/ 	.byte	0x3f
	.zero		1


	//   ....[18]....
        /*0dec*/ 	.word	0x0000f5b0
        /*0df0*/ 	.word	0x0000000d
        /*0df4*/ 	.word	0x00000028
        /*0df8*/ 	.short	0x010a
        /*0dfa*/ 	.byte	0x3f
	.zero		1


	//   ....[19]....
        /*0dfc*/ 	.word	0x0000f980
        /*0e00*/ 	.word	0x00000005
        /*0e04*/ 	.word	0x00000068
        /*0e08*/ 	.short	0x0101
        /*0e0a*/ 	.byte	0x3f
	.zero		1


	//   ....[20]....
        /*0e0c*/ 	.word	0x00010110
        /*0e10*/ 	.word	0x00000005
        /*0e14*/ 	.word	0x00000000
        /*0e18*/ 	.short	0x010a
        /*0e1a*/ 	.byte	0x3f
	.zero		1


	//   ....[21]....
        /*0e1c*/ 	.word	0x00010190
        /*0e20*/ 	.word	0x00000007
        /*0e24*/ 	.word	0x00000000
        /*0e28*/ 	.short	0x010a
        /*0e2a*/ 	.byte	0x3f
	.zero		1


	//   ....[22]....
        /*0e2c*/ 	.word	0x00010220
        /*0e30*/ 	.word	0x0000000a
        /*0e34*/ 	.word	0x00000000
        /*0e38*/ 	.short	0x010a
        /*0e3a*/ 	.byte	0x3f
	.zero		1


	//   ....[23]....
        /*0e3c*/ 	.word	0x000102b0
        /*0e40*/ 	.word	0x0000000b
        /*0e44*/ 	.word	0x00000000
        /*0e48*/ 	.short	0x010a
        /*0e4a*/ 	.byte	0x3f
	.zero		1


	//   ....[24]....
        /*0e4c*/ 	.word	0x00010340
        /*0e50*/ 	.word	0x00000003
        /*0e54*/ 	.word	0x00000000
        /*0e58*/ 	.short	0x010a
        /*0e5a*/ 	.byte	0x3f
	.zero		1


	//   ....[25]....
        /*0e5c*/ 	.word	0x000103b0
        /*0e60*/ 	.word	0x00000003
        /*0e64*/ 	.word	0x00000000
        /*0e68*/ 	.short	0x010a
        /*0e6a*/ 	.byte	0x3f
	.zero		1


	//   ....[26]....
        /*0e6c*/ 	.word	0x00010420
        /*0e70*/ 	.word	0x00000000
        /*0e74*/ 	.word	0x00000000
        /*0e78*/ 	.short	0x010a
        /*0e7a*/ 	.byte	0x3f
	.zero		1


	//   ....[27]....
        /*0e7c*/ 	.word	0x00010500
        /*0e80*/ 	.word	0x0000000d
        /*0e84*/ 	.word	0x00000028
        /*0e88*/ 	.short	0x010a
        /*0e8a*/ 	.byte	0x3f
	.zero		1


	//   ....[28]....
        /*0e8c*/ 	.word	0x000105d0
        /*0e90*/ 	.word	0x00000005
        /*0e94*/ 	.word	0x00000000
        /*0e98*/ 	.short	0x010a
        /*0e9a*/ 	.byte	0x3f
	.zero		1


	//   ....[29]....
        /*0e9c*/ 	.word	0x00010620
        /*0ea0*/ 	.word	0x00000007
        /*0ea4*/ 	.word	0x00000000
        /*0ea8*/ 	.short	0x010a
        /*0eaa*/ 	.byte	0x3f
	.zero		1


	//   ....[30]....
        /*0eac*/ 	.word	0x00010670
        /*0eb0*/ 	.word	0x0000000a
        /*0eb4*/ 	.word	0x00000000
        /*0eb8*/ 	.short	0x010a
        /*0eba*/ 	.byte	0x3f
	.zero		1


	//   ....[31]....
        /*0ebc*/ 	.word	0x000106c0
        /*0ec0*/ 	.word	0x0000000b
        /*0ec4*/ 	.word	0x00000000
        /*0ec8*/ 	.short	0x010a
        /*0eca*/ 	.byte	0x3f
	.zero		1


	//----- nvinfo : EIATTR_NUM_MBARRIERS
	.align		4
.L_30:
        /*0ecc*/ 	.byte	0x03, 0x38
        /*0ece*/ 	.short	0x000c


	//----- nvinfo : EIATTR_EXIT_INSTR_OFFSETS
	.align		4
        /*0ed0*/ 	.byte	0x04, 0x1c
        /*0ed2*/ 	.short	(.L_32 - .L_31)


	//   ....[0]....
.L_31:
        /*0ed4*/ 	.word	0x00000960


	//   ....[1]....
        /*0ed8*/ 	.word	0x000011f0


	//   ....[2]....
        /*0edc*/ 	.word	0x0000eca0


	//   ....[3]....
        /*0ee0*/ 	.word	0x0000f230


	//   ....[4]....
        /*0ee4*/ 	.word	0x00010390


	//----- nvinfo : EIATTR_MAX_THREADS
	.align		4
.L_32:
        /*0ee8*/ 	.byte	0x04, 0x05
        /*0eea*/ 	.short	(.L_34 - .L_33)
.L_33:
        /*0eec*/ 	.word	0x00000180
        /*0ef0*/ 	.word	0x00000001
        /*0ef4*/ 	.word	0x00000001


	//----- nvinfo : EIATTR_CRS_STACK_SIZE
	.align		4
.L_34:
        /*0ef8*/ 	.byte	0x04, 0x1e
        /*0efa*/ 	.short	(.L_36 - .L_35)
.L_35:
        /*0efc*/ 	.word	0x00000000


	//----- nvinfo : EIATTR_CBANK_PARAM_SIZE
	.align		4
.L_36:
        /*0f00*/ 	.byte	0x03, 0x19
        /*0f02*/ 	.short	0x0470


	//----- nvinfo : EIATTR_PARAM_CBANK
	.align		4
        /*0f04*/ 	.byte	0x04, 0x0a
        /*0f06*/ 	.short	(.L_38 - .L_37)
	.align		4
.L_37:
        /*0f08*/ 	.word	index@(.nv.constant0._ZN7cutlass13device_kernelINS_4gemm6kernel13GemmUniversalIN4cute5tupleIJiiiiEEENS1_10collective13CollectiveMmaINS1_37MainloopSm90TmaGmmaWarpSpecializedFP8ILi5ENS5_IJNS4_1CILi1EEENSA_ILi2EEESB_EEENS1_35KernelTmaWarpSpecializedCooperativeEEENS5_IJNSA_ILi256EEENSA_ILi128EEENSA_ILi32EEEEEENS_12float_e4m3_tENS5_IJlSB_lEEESK_SL_NS4_8TiledMMAINS4_8MMA_AtomIJNS4_4SM904GMMA31MMA_64x128x32_F32E4M3E4M3_SS_TNILNSP_7ScaleInE1ELSR_1EEEEEENS4_6LayoutINS5_IJSC_SB_SB_EEENS5_IJSB_NSA_ILi0EEESW_EEEEENS5_IJNS4_10UnderscoreESZ_SZ_EEEEENS4_23SM90_TMA_LOAD_MULTICASTENS4_14ComposedLayoutINS4_7SwizzleILi1ELi4ELi3EEENS4_18smem_ptr_flag_bitsILi8EEENSU_INS5_IJNSA_ILi8EEESI_EEENS5_IJSI_SB_EEEEEEEvNS4_8identityENS4_13SM90_TMA_LOADES1C_vS1D_EENS_8epilogue10collective6detail29Sm90TmaWarpSpecializedAdapterINS1H_15DefaultEpilogueISK_SL_SL_NS1G_6thread17LinearCombinationISK_Li1EffLNS1L_9ScaleType4KindE0ELNS_15FloatRoundStyleE2ESK_EENS1_15EpilogueDefaultEEEEEvvEEEEvNT_6ParamsE)
        /*0f0c*/ 	.short	0x0210
        /*0f0e*/ 	.short	0x0470


	//----- nvinfo : EIATTR_SW_WAR
	.align		4
.L_38:
        /*0f10*/ 	.byte	0x04, 0x36
        /*0f12*/ 	.short	(.L_40 - .L_39)
.L_39:
        /*0f14*/ 	.word	0x00000008
.L_40:


//--------------------- .nv.callgraph             --------------------------
	.section	.nv.callgraph,"",@"SHT_CUDA_CALLGRAPH"
	.align	4
	.sectionentsize	8
	.align		4
        /*0000*/ 	.word	0x00000000
	.align		4
        /*0004*/ 	.word	0xffffffff
	.align		4
        /*0008*/ 	.word	0x00000000
	.align		4
        /*000c*/ 	.word	0xfffffffe
	.align		4
        /*0010*/ 	.word	0x00000000
	.align		4
        /*0014*/ 	.word	0xfffffffd
	.align		4
        /*0018*/ 	.word	0x00000000
	.align		4
        /*001c*/ 	.word	0xfffffffc


//--------------------- .nv.constant4             --------------------------
	.section	.nv.constant4,"a",@progbits
	.align	8
	.align		8
.nv.constant4:
        /*0000*/ 	.dword	_ZN39_INTERNAL_a96ae264_4_k_cu_280b682d_47534cuda3std3__45__cpo5beginE
	.align		8
        /*0008*/ 	.dword	_ZN39_INTERNAL_a96ae264_4_k_cu_280b682d_47534cuda3std3__45__cpo3endE
	.align		8
        /*0010*/ 	.dword	_ZN39_INTERNAL_a96ae264_4_k_cu_280b682d_47534cuda3std3__45__cpo6cbeginE
	.align		8
        /*0018*/ 	.dword	_ZN39_INTERNAL_a96ae264_4_k_cu_280b682d_47534cuda3std3__45__cpo4cendE
	.align		8
        /*0020*/ 	.dword	_ZN39_INTERNAL_a96ae264_4_k_cu_280b682d_47534cuda3std3__441_GLOBAL__N__a96ae264_4_k_cu_280b682d_47536ignoreE
	.align		8
        /*0028*/ 	.dword	_ZN39_INTERNAL_a96ae264_4_k_cu_280b682d_47534cuda3std3__419piecewise_constructE
	.align		8
        /*0030*/ 	.dword	_ZN39_INTERNAL_a96ae264_4_k_cu_280b682d_47534cuda3std3__48in_placeE
	.align		8
        /*0038*/ 	.dword	_ZN39_INTERNAL_a96ae264_4_k_cu_280b682d_47534cuda3std6ranges3__45__cpo4swapE
	.align		8
        /*0040*/ 	.dword	_ZN39_INTERNAL_a96ae264_4_k_cu_280b682d_47534cuda3std6ranges3__45__cpo9iter_moveE
	.align		8
        /*0048*/ 	.dword	_ZN39_INTERNAL_a96ae264_4_k_cu_280b682d_47534cute7productE
	.align		8
        /*0050*/ 	.dword	_ZN39_INTERNAL_a96ae264_4_k_cu_280b682d_47534cute1_E


//--------------------- .text._ZN7cutlass13device_kernelINS_4gemm6kernel13GemmUniversalIN4cute5tupleIJiiiiEEENS1_10collective13CollectiveMmaINS1_37MainloopSm90TmaGmmaWarpSpecializedFP8ILi5ENS5_IJNS4_1CILi1EEENSA_ILi2EEESB_EEENS1_35KernelTmaWarpSpecializedCooperativeEEENS5_IJNSA_ILi256EEENSA_ILi128EEENSA_ILi32EEEEEENS_12float_e4m3_tENS5_IJlSB_lEEESK_SL_NS4_8TiledMMAINS4_8MMA_AtomIJNS4_4SM904GMMA31MMA_64x128x32_F32E4M3E4M3_SS_TNILNSP_7ScaleInE1ELSR_1EEEEEENS4_6LayoutINS5_IJSC_SB_SB_EEENS5_IJSB_NSA_ILi0EEESW_EEEEENS5_IJNS4_10UnderscoreESZ_SZ_EEEEENS4_23SM90_TMA_LOAD_MULTICASTENS4_14ComposedLayoutINS4_7SwizzleILi1ELi4ELi3EEENS4_18smem_ptr_flag_bitsILi8EEENSU_INS5_IJNSA_ILi8EEESI_EEENS5_IJSI_SB_EEEEEEEvNS4_8identityENS4_13SM90_TMA_LOADES1C_vS1D_EENS_8epilogue10collective6detail29Sm90TmaWarpSpecializedAdapterINS1H_15DefaultEpilogueISK_SL_SL_NS1G_6thread17LinearCombinationISK_Li1EffLNS1L_9ScaleType4KindE0ELNS_15FloatRoundStyleE2ESK_EENS1_15EpilogueDefaultEEEEEvvEEEEvNT_6ParamsE --------------------------
	.section	.text._ZN7cutlass13device_kernelINS_4gemm6kernel13GemmUniversalIN4cute5tupleIJiiiiEEENS1_10collective13CollectiveMmaINS1_37MainloopSm90TmaGmmaWarpSpecializedFP8ILi5ENS5_IJNS4_1CILi1EEENSA_ILi2EEESB_EEENS1_35KernelTmaWarpSpecializedCooperativeEEENS5_IJNSA_ILi256EEENSA_ILi128EEENSA_ILi32EEEEEENS_12float_e4m3_tENS5_IJlSB_lEEESK_SL_NS4_8TiledMMAINS4_8MMA_AtomIJNS4_4SM904GMMA31MMA_64x128x32_F32E4M3E4M3_SS_TNILNSP_7ScaleInE1ELSR_1EEEEEENS4_6LayoutINS5_IJSC_SB_SB_EEENS5_IJSB_NSA_ILi0EEESW_EEEEENS5_IJNS4_10UnderscoreESZ_SZ_EEEEENS4_23SM90_TMA_LOAD_MULTICASTENS4_14ComposedLayoutINS4_7SwizzleILi1ELi4ELi3EEENS4_18smem_ptr_flag_bitsILi8EEENSU_INS5_IJNSA_ILi8EEESI_EEENS5_IJSI_SB_EEEEEEEvNS4_8identityENS4_13SM90_TMA_LOADES1C_vS1D_EENS_8epilogue10collective6detail29Sm90TmaWarpSpecializedAdapterINS1H_15DefaultEpilogueISK_SL_SL_NS1G_6thread17LinearCombinationISK_Li1EffLNS1L_9ScaleType4KindE0ELNS_15FloatRoundStyleE2ESK_EENS1_15EpilogueDefaultEEEEEvvEEEEvNT_6ParamsE,"ax",@progbits
	.align	128
.text._ZN7cutlass13device_kernelINS_4gemm6kernel13GemmUniversalIN4cute5tupleIJiiiiEEENS1_10collective13CollectiveMmaINS1_37MainloopSm90TmaGmmaWarpSpecializedFP8ILi5ENS5_IJNS4_1CILi1EEENSA_ILi2EEESB_EEENS1_35KernelTmaWarpSpecializedCooperativeEEENS5_IJNSA_ILi256EEENSA_ILi128EEENSA_ILi32EEEEEENS_12float_e4m3_tENS5_IJlSB_lEEESK_SL_NS4_8TiledMMAINS4_8MMA_AtomIJNS4_4SM904GMMA31MMA_64x128x32_F32E4M3E4M3_SS_TNILNSP_7ScaleInE1ELSR_1EEEEEENS4_6LayoutINS5_IJSC_SB_SB_EEENS5_IJSB_NSA_ILi0EEESW_EEEEENS5_IJNS4_10UnderscoreESZ_SZ_EEEEENS4_23SM90_TMA_LOAD_MULTICASTENS4_14ComposedLayoutINS4_7SwizzleILi1ELi4ELi3EEENS4_18smem_ptr_flag_bitsILi8EEENSU_INS5_IJNSA_ILi8EEESI_EEENS5_IJSI_SB_EEEEEEEvNS4_8identityENS4_13SM90_TMA_LOADES1C_vS1D_EENS_8epilogue10collective6detail29Sm90TmaWarpSpecializedAdapterINS1H_15DefaultEpilogueISK_SL_SL_NS1G_6thread17LinearCombinationISK_Li1EffLNS1L_9ScaleType4KindE0ELNS_15FloatRoundStyleE2ESK_EENS1_15EpilogueDefaultEEEEEvvEEEEvNT_6ParamsE:
        .type           _ZN7cutlass13device_kernelINS_4gemm6kernel13GemmUniversalIN4cute5tupleIJiiiiEEENS1_10collective13CollectiveMmaINS1_37MainloopSm90TmaGmmaWarpSpecializedFP8ILi5ENS5_IJNS4_1CILi1EEENSA_ILi2EEESB_EEENS1_35KernelTmaWarpSpecializedCooperativeEEENS5_IJNSA_ILi256EEENSA_ILi128EEENSA_ILi32EEEEEENS_12float_e4m3_tENS5_IJlSB_lEEESK_SL_NS4_8TiledMMAINS4_8MMA_AtomIJNS4_4SM904GMMA31MMA_64x128x32_F32E4M3E4M3_SS_TNILNSP_7ScaleInE1ELSR_1EEEEEENS4_6LayoutINS5_IJSC_SB_SB_EEENS5_IJSB_NSA_ILi0EEESW_EEEEENS5_IJNS4_10UnderscoreESZ_SZ_EEEEENS4_23SM90_TMA_LOAD_MULTICASTENS4_14ComposedLayoutINS4_7SwizzleILi1ELi4ELi3EEENS4_18smem_ptr_flag_bitsILi8EEENSU_INS5_IJNSA_ILi8EEESI_EEENS5_IJSI_SB_EEEEEEEvNS4_8identityENS4_13SM90_TMA_LOADES1C_vS1D_EENS_8epilogue10collective6detail29Sm90TmaWarpSpecializedAdapterINS1H_15DefaultEpilogueISK_SL_SL_NS1G_6thread17LinearCombinationISK_Li1EffLNS1L_9ScaleType4KindE0ELNS_15FloatRoundStyleE2ESK_EENS1_15EpilogueDefaultEEEEEvvEEEEvNT_6ParamsE,@function
        .size           _ZN7cutlass13device_kernelINS_4gemm6kernel13GemmUniversalIN4cute5tupleIJiiiiEEENS1_10collective13CollectiveMmaINS1_37MainloopSm90TmaGmmaWarpSpecializedFP8ILi5ENS5_IJNS4_1CILi1EEENSA_ILi2EEESB_EEENS1_35KernelTmaWarpSpecializedCooperativeEEENS5_IJNSA_ILi256EEENSA_ILi128EEENSA_ILi32EEEEEENS_12float_e4m3_tENS5_IJlSB_lEEESK_SL_NS4_8TiledMMAINS4_8MMA_AtomIJNS4_4SM904GMMA31MMA_64x128x32_F32E4M3E4M3_SS_TNILNSP_7ScaleInE1ELSR_1EEEEEENS4_6LayoutINS5_IJSC_SB_SB_EEENS5_IJSB_NSA_ILi0EEESW_EEEEENS5_IJNS4_10UnderscoreESZ_SZ_EEEEENS4_23SM90_TMA_LOAD_MULTICASTENS4_14ComposedLayoutINS4_7SwizzleILi1ELi4ELi3EEENS4_18smem_ptr_flag_bitsILi8EEENSU_INS5_IJNSA_ILi8EEESI_EEENS5_IJSI_SB_EEEEEEEvNS4_8identityENS4_13SM90_TMA_LOADES1C_vS1D_EENS_8epilogue10collective6detail29Sm90TmaWarpSpecializedAdapterINS1H_15DefaultEpilogueISK_SL_SL_NS1G_6thread17LinearCombinationISK_Li1EffLNS1L_9ScaleType4KindE0ELNS_15FloatRoundStyleE2ESK_EENS1_15EpilogueDefaultEEEEEvvEEEEvNT_6ParamsE,(.L_x_336 - _ZN7cutlass13device_kernelINS_4gemm6kernel13GemmUniversalIN4cute5tupleIJiiiiEEENS1_10collective13CollectiveMmaINS1_37MainloopSm90TmaGmmaWarpSpecializedFP8ILi5ENS5_IJNS4_1CILi1EEENSA_ILi2EEESB_EEENS1_35KernelTmaWarpSpecializedCooperativeEEENS5_IJNSA_ILi256EEENSA_ILi128EEENSA_ILi32EEEEEENS_12float_e4m3_tENS5_IJlSB_lEEESK_SL_NS4_8TiledMMAINS4_8MMA_AtomIJNS4_4SM904GMMA31MMA_64x128x32_F32E4M3E4M3_SS_TNILNSP_7ScaleInE1ELSR_1EEEEEENS4_6LayoutINS5_IJSC_SB_SB_EEENS5_IJSB_NSA_ILi0EEESW_EEEEENS5_IJNS4_10UnderscoreESZ_SZ_EEEEENS4_23SM90_TMA_LOAD_MULTICASTENS4_14ComposedLayoutINS4_7SwizzleILi1ELi4ELi3EEENS4_18smem_ptr_flag_bitsILi8EEENSU_INS5_IJNSA_ILi8EEESI_EEENS5_IJSI_SB_EEEEEEEvNS4_8identityENS4_13SM90_TMA_LOADES1C_vS1D_EENS_8epilogue10collective6detail29Sm90TmaWarpSpecializedAdapterINS1H_15DefaultEpilogueISK_SL_SL_NS1G_6thread17LinearCombinationISK_Li1EffLNS1L_9ScaleType4KindE0ELNS_15FloatRoundStyleE2ESK_EENS1_15EpilogueDefaultEEEEEvvEEEEvNT_6ParamsE)
        .other          _ZN7cutlass13device_kernelINS_4gemm6kernel13GemmUniversalIN4cute5tupleIJiiiiEEENS1_10collective13CollectiveMmaINS1_37MainloopSm90TmaGmmaWarpSpecializedFP8ILi5ENS5_IJNS4_1CILi1EEENSA_ILi2EEESB_EEENS1_35KernelTmaWarpSpecializedCooperativeEEENS5_IJNSA_ILi256EEENSA_ILi128EEENSA_ILi32EEEEEENS_12float_e4m3_tENS5_IJlSB_lEEESK_SL_NS4_8TiledMMAINS4_8MMA_AtomIJNS4_4SM904GMMA31MMA_64x128x32_F32E4M3E4M3_SS_TNILNSP_7ScaleInE1ELSR_1EEEEEENS4_6LayoutINS5_IJSC_SB_SB_EEENS5_IJSB_NSA_ILi0EEESW_EEEEENS5_IJNS4_10UnderscoreESZ_SZ_EEEEENS4_23SM90_TMA_LOAD_MULTICASTENS4_14ComposedLayoutINS4_7SwizzleILi1ELi4ELi3EEENS4_18smem_ptr_flag_bitsILi8EEENSU_INS5_IJNSA_ILi8EEESI_EEENS5_IJSI_SB_EEEEEEEvNS4_8identityENS4_13SM90_TMA_LOADES1C_vS1D_EENS_8epilogue10collective6detail29Sm90TmaWarpSpecializedAdapterINS1H_15DefaultEpilogueISK_SL_SL_NS1G_6thread17LinearCombinationISK_Li1EffLNS1L_9ScaleType4KindE0ELNS_15FloatRoundStyleE2ESK_EENS1_15EpilogueDefaultEEEEEvvEEEEvNT_6ParamsE,@"STO_CUDA_ENTRY STV_DEFAULT"
_ZN7cutlass13device_kernelINS_4gemm6kernel13GemmUniversalIN4cute5tupleIJiiiiEEENS1_10collective13CollectiveMmaINS1_37MainloopSm90TmaGmmaWarpSpecializedFP8ILi5ENS5_IJNS4_1CILi1EEENSA_ILi2EEESB_EEENS1_35KernelTmaWarpSpecializedCooperativeEEENS5_IJNSA_ILi256EEENSA_ILi128EEENSA_ILi32EEEEEENS_12float_e4m3_tENS5_IJlSB_lEEESK_SL_NS4_8TiledMMAINS4_8MMA_AtomIJNS4_4SM904GMMA31MMA_64x128x32_F32E4M3E4M3_SS_TNILNSP_7ScaleInE1ELSR_1EEEEEENS4_6LayoutINS5_IJSC_SB_SB_EEENS5_IJSB_NSA_ILi0EEESW_EEEEENS5_IJNS4_10UnderscoreESZ_SZ_EEEEENS4_23SM90_TMA_LOAD_MULTICASTENS4_14ComposedLayoutINS4_7SwizzleILi1ELi4ELi3EEENS4_18smem_ptr_flag_bitsILi8EEENSU_INS5_IJNSA_ILi8EEESI_EEENS5_IJSI_SB_EEEEEEEvNS4_8identityENS4_13SM90_TMA_LOADES1C_vS1D_EENS_8epilogue10collective6detail29Sm90TmaWarpSpecializedAdapterINS1H_15DefaultEpilogueISK_SL_SL_NS1G_6thread17LinearCombinationISK_Li1EffLNS1L_9ScaleType4KindE0ELNS_15FloatRoundStyleE2ESK_EENS1_15EpilogueDefaultEEEEEvvEEEEvNT_6ParamsE:
[----:B------:R-:W0:Y:S02]  /*0000*/  LDC R1, c[0x0][0x28] ;  /* 0x00000a00ff017b82 */ /* 0x000e240000000800 */
[----:B0-----:R-:W-:Y:S01]  /*0010*/  VIADD R1, R1, 0xffffff00 ;  /* 0xffffff0001017836 */ /* 0x001fe20000000000 */
[----:B------:R-:W0:Y:S01]  /*0020*/  S2R R5, SR_TID.X ;  /* 0x0000000000057919 */ /* 0x000e220000002100 */
[----:B------:R-:W-:Y:S01]  /*0030*/  ELECT P0, URZ, PT ;  /* 0x00000000003f782f */ /* 0x000fe20003800000 */
[----:B------:R-:W-:Y:S01]  /*0040*/  BSSY B0, `(.L_x_0) ;  /* 0x0000015000007945 */ /* 0x000fe20003800000 */
[--C-:B0-----:R-:W-:Y:S02]  /*0050*/  SHF.R.U32.HI R0, RZ, 0x5, R5.reuse ;  /* 0x00000005ff007819 */ /* 0x101fe40000011605 */
[----:B------:R-:W-:-:S03]  /*0060*/  SHF.R.U32.HI R2, RZ, 0x7, R5 ;  /* 0x00000007ff027819 */ /* 0x000fc60000011605 */
[----:B------:R-:W0:Y:S04]  /*0070*/  SHFL.IDX PT, R3, R0, RZ, 0x1f ;  /* 0x00001fff00037589 */ /* 0x000e2800000e0000 */
[----:B------:R-:W1:Y:S01]  /*0080*/  SHFL.IDX PT, R2, R2, RZ, 0x1f ;  /* 0x00001fff02027589 */ /* 0x000e6200000e0000 */
[----:B0-----:R-:W-:Y:S02]  /*0090*/  R2UR UR4, R3 ;  /* 0x00000000030472ca */ /* 0x001fe400000e0000 */
[----:B-1----:R-:W-:-:S11]  /*00a0*/  R2UR UR6, R2 ;  /* 0x00000000020672ca */ /* 0x002fd600000e0000 */
[----:B------:R-:W-:Y:S02]  /*00b0*/  USHF.R.S32.HI UR5, URZ, 0x1f, UR4 ;  /* 0x0000001f3f057899 */ /* 0x000fe40008011404 */
[----:B------:R-:W-:Y:S02]  /*00c0*/  ISETP.NE.OR P0, PT, RZ, UR4, !P0 ;  /* 0x00000004ff007c0c */ /* 0x000fe4000c705670 */
[----:B------:R-:W-:-:S04]  /*00d0*/  ULEA.HI UR5, UR5, UR4, URZ, 0x2 ;  /* 0x0000000405057291 */ /* 0x000fc8000f8f103f */
[----:B------:R-:W-:-:S04]  /*00e0*/  ULOP3.LUT UR5, UR5, 0xfffffffc, URZ, 0xc0, !UPT ;  /* 0xfffffffc05057892 */ /* 0x000fc8000f8ec03f */
[----:B------:R-:W-:-:S03]  /*00f0*/  UIADD3 UR8, UR4, -UR5, URZ ;  /* 0x8000000504087290 */ /* 0x000fc6000fffe03f */
[----:B------:R-:W-:Y:S09]  /*0100*/  @P0 BRA `(.L_x_1) ;  /* 0x0000000000200947 */ /* 0x000ff20003800000 */
[----:B------:R-:W-:Y:S02]  /*0110*/  ULDC.64 UR4, c[0x0][0x198] ;  /* 0x0000660000047ab9 */ /* 0x000fe40000000a00 */
[----:B------:R-:W-:Y:S02]  /*0120*/  UIADD3 UR10, UP0, UR4, 0xf0, URZ ;  /* 0x000000f0040a7890 */ /* 0x000fe4000ff1e03f */
[----:B------:R-:W-:Y:S02]  /*0130*/  UIADD3 UR4, UP1, UR4, 0x1f0, URZ ;  /* 0x000001f004047890 */ /* 0x000fe4000ff3e03f */
[----:B------:R-:W-:Y:S02]  /*0140*/  UIADD3.X UR11, URZ, UR5, URZ, UP0, !UPT ;  /* 0x000000053f0b7290 */ /* 0x000fe400087fe43f */
[----:B------:R-:W-:-:S07]  /*0150*/  UIADD3.X UR5, URZ, UR5, URZ, UP1, !UPT ;  /* 0x000000053f057290 */ /* 0x000fce0008ffe43f */
[----:B------:R0:W-:Y:S02]  /*0160*/  UTMACCTL.PF [UR10] ;  /* 0x000000000a0079b9 */ /* 0x0001e40008040000 */
[----:B------:R0:W-:Y:S02]  /*0170*/  UTMACCTL.PF [UR4] ;  /* 0x00000000040079b9 */ /* 0x0001e40008040000 */
[----:B0-----:R-:W-:Y:S01]  /*0180*/  NOP ;  /* 0x0000000000007918 */ /* 0x001fe20000000000 */
.L_x_1:
[----:B------:R-:W-:Y:S05]  /*0190*/  BSYNC B0 ;  /* 0x0000000000007941 */ /* 0x000fea0003800000 */
.L_x_0:
[----:B------:R-:W0:Y:S01]  /*01a0*/  SHFL.IDX PT, R3, R0, RZ, 0x1f ;  /* 0x00001fff00037589 */ /* 0x000e2200000e0000 */
[----:B------:R-:W-:Y:S01]  /*01b0*/  UISETP.NE.AND UP0, UPT, UR8, 0x3, UPT ;  /* 0x000000030800788c */ /* 0x000fe2000bf05270 */
[----:B------:R-:W-:Y:S01]  /*01c0*/  ISETP.NE.AND P2, PT, RZ, UR6, PT ;  /* 0x00000006ff007c0c */ /* 0x000fe2000bf45270 */
[----:B------:R-:W-:Y:S02]  /*01d0*/  UIADD3 UR10, UR6, -0x1, URZ ;  /* 0xffffffff060a7890 */ /* 0x000fe4000fffe03f */
[----:B------:R-:W-:Y:S02]  /*01e0*/  UISETP.EQ.OR UP0, UPT, UR8, URZ, !UP0 ;  /* 0x0000003f0800728c */ /* 0x000fe4000c702670 */
[----:B------:R-:W-:Y:S02]  /*01f0*/  UISETP.GE.U32.AND UP1, UPT, UR10, 0x2, UPT ;  /* 0x000000020a00788c */ /* 0x000fe4000bf26070 */
[----:B------:R-:W-:-:S04]  /*0200*/  UISETP.EQ.AND UP0, UPT, UR6, URZ, UP0 ;  /* 0x0000003f0600728c */ /* 0x000fc80008702270 */
[----:B------:R-:W-:-:S04]  /*0210*/  USEL UR13, URZ, 0x1, !UP0 ;  /* 0x000000013f0d7887 */ /* 0x000fc8000c000000 */
[----:B------:R-:W-:Y:S01]  /*0220*/  USEL UR13, UR13, 0x2, UP1 ;  /* 0x000000020d0d7887 */ /* 0x000fe20008800000 */
[----:B0-----:R-:W-:-:S13]  /*0230*/  ISETP.NE.AND P0, PT, R3, RZ, PT ;  /* 0x000000ff0300720c */ /* 0x001fda0003f05270 */
[----:B------:R-:W-:Y:S05]  /*0240*/  @P0 BRA `(.L_x_2) ;  /* 0x0000000000600947 */ /* 0x000fea0003800000 */
[----:B------:R-:W0:Y:S01]  /*0250*/  S2UR UR9, SR_CgaCtaId ;  /* 0x00000000000979c3 */ /* 0x000e220000008800 */
[----:B------:R-:W-:Y:S01]  /*0260*/  UMOV UR4, 0x400 ;  /* 0x0000040000047882 */ /* 0x000fe20000000000 */
[----:B------:R-:W-:Y:S01]  /*0270*/  UMOV UR5, 0x1 ;  /* 0x0000000100057882 */ /* 0x000fe20000000000 */
[----:B------:R-:W-:Y:S01]  /*0280*/  UMOV UR6, 0x4 ;  /* 0x0000000400067882 */ /* 0x000fe20000000000 */
[----:B------:R-:W-:Y:S01]  /*0290*/  ELECT P0, URZ, PT ;  /* 0x00000000003f782f */ /* 0x000fe20003800000 */
[----:B------:R-:W-:-:S04]  /*02a0*/  UIADD3 UR6, -UR6, 0x100000, URZ ;  /* 0x0010000006067890 */ /* 0x000fc8000fffe13f */
[----:B------:R-:W-:Y:S02]  /*02b0*/  USHF.L.U32 UR7, UR6, 0xb, URZ ;  /* 0x0000000b06077899 */ /* 0x000fe4000800063f */
[----:B------:R-:W-:Y:S02]  /*02c0*/  USHF.L.U32 UR6, UR6, 0x1, URZ ;  /* 0x0000000106067899 */ /* 0x000fe4000800063f */
[----:B0-----:R-:W-:Y:S02]  /*02d0*/  ULEA UR9, UR9, UR4, 0x18 ;  /* 0x0000000409097291 */ /* 0x001fe4000f8ec03f */
[----:B------:R-:W-:-:S04]  /*02e0*/  UIADD3 UR4, -UR5, 0x100000, URZ ;  /* 0x0010000005047890 */ /* 0x000fc8000fffe13f */
[----:B------:R-:W-:Y:S02]  /*02f0*/  USHF.L.U32 UR5, UR4, 0xb, URZ ;  /* 0x0000000b04057899 */ /* 0x000fe4000800063f */
[----:B------:R-:W-:Y:S01]  /*0300*/  USHF.L.U32 UR4, UR4, 0x1, URZ ;  /* 0x0000000104047899 */ /* 0x000fe2000800063f */
[----:B------:R-:W0:Y:S11]  /*0310*/  FENCE.VIEW.ASYNC.S ;  /* 0x00000000000073c6 */ /* 0x000e360000000000 */
[----:B0-----:R0:W1:Y:S01]  /*0320*/  SYNCS.EXCH.64 URZ, [UR9], UR4 ;  /* 0x00000004093f75b2 */ /* 0x0010620008000100 */
[----:B------:R0:W2:Y:S01]  /*0330*/  SYNCS.EXCH.64 URZ, [UR9+0x28], UR6 ;  /* 0x00002806093f75b2 */ /* 0x0000a20008000100 */
[----:B------:R0:W3:Y:S01]  /*0340*/  SYNCS.EXCH.64 URZ, [UR9+0x8], UR4 ;  /* 0x00000804093f75b2 */ /* 0x0000e20008000100 */
[----:B------:R0:W4:Y:S01]  /*0350*/  SYNCS.EXCH.64 URZ, [UR9+0x30], UR6 ;  /* 0x00003006093f75b2 */ /* 0x0001220008000100 */
[----:B------:R0:W0:Y:S01]  /*0360*/  SYNCS.EXCH.64 URZ, [UR9+0x10], UR4 ;  /* 0x00001004093f75b2 */ /* 0x0000220008000100 */
[----:B------:R0:W0:Y:S01]  /*0370*/  SYNCS.EXCH.64 URZ, [UR9+0x38], UR6 ;  /* 0x00003806093f75b2 */ /* 0x0000220008000100 */
[----:B------:R0:W0:Y:S01]  /*0380*/  SYNCS.EXCH.64 URZ, [UR9+0x18], UR4 ;  /* 0x00001804093f75b2 */ /* 0x0000220008000100 */
[----:B------:R0:W0:Y:S01]  /*0390*/  SYNCS.EXCH.64 URZ, [UR9+0x40], UR6 ;  /* 0x00004006093f75b2 */ /* 0x0000220008000100 */
[----:B------:R0:W0:Y:S01]  /*03a0*/  SYNCS.EXCH.64 URZ, [UR9+0x20], UR4 ;  /* 0x00002004093f75b2 */ /* 0x0000220008000100 */
[----:B------:R0:W0:Y:S01]  /*03b0*/  SYNCS.EXCH.64 URZ, [UR9+0x48], UR6 ;  /* 0x00004806093f75b2 */ /* 0x0000220008000100 */
[----:B------:R-:W-:Y:S01]  /*03c0*/  NOP ;  /* 0x0000000000007918 */ /* 0x000fe20000000000 */
.L_x_2:
[----:B------:R-:W-:Y:S01]  /*03d0*/  SHF.R.S32.HI R4, RZ, 0x1f, R5 ;  /* 0x0000001fff047819 */ /* 0x000fe20000011405 */
[----:B------:R-:W5:Y:S01]  /*03e0*/  SHFL.IDX PT, R0, R0, RZ, 0x1f ;  /* 0x00001fff00007589 */ /* 0x000f6200000e0000 */
[----:B------:R-:W-:Y:S01]  /*03f0*/  ELECT P0, URZ, PT ;  /* 0x00000000003f782f */ /* 0x000fe20003800000 */
[----:B0-----:R-:W0:Y:S01]  /*0400*/  S2UR UR9, SR_CTAID.X ;  /* 0x00000000000979c3 */ /* 0x001e220000002500 */
[----:B------:R-:W-:Y:S01]  /*0410*/  LEA.HI R4, R4, R5, RZ, 0x7 ;  /* 0x0000000504047211 */ /* 0x000fe200078f38ff */
[----:B------:R-:W1:Y:S01]  /*0420*/  S2R R2, SR_CTAID.Y ;  /* 0x0000000000027919 */ /* 0x000e620000002600 */
[----:B------:R-:W-:Y:S01]  /*0430*/  SHF.R.S32.HI R6, RZ, 0x1f, R3 ;  /* 0x0000001fff067819 */ /* 0x000fe20000011403 */
[----:B------:R-:W-:Y:S01]  /*0440*/  ULDC UR4, c[0x0][0x154] ;  /* 0x0000550000047ab9 */ /* 0x000fe20000000800 */
[----:B------:R-:W-:Y:S01]  /*0450*/  LOP3.LUT R4, R4, 0xffffff80, RZ, 0xc0, !PT ;  /* 0xffffff8004047812 */ /* 0x000fe200078ec0ff */
[----:B------:R-:W-:Y:S01]  /*0460*/  NOP ;  /* 0x0000000000007918 */ /* 0x000fe20000000000 */
[----:B------:R-:W-:Y:S01]  /*0470*/  LEA.HI R6, R6, R3, RZ, 0x2 ;  /* 0x0000000306067211 */ /* 0x000fe200078f10ff */
[----:B------:R-:W2:Y:S01]  /*0480*/  LDC R11, c[0x0][0x148] ;  /* 0x00005200ff0b7b82 */ /* 0x000ea20000000800 */
[----:B------:R-:W-:Y:S01]  /*0490*/  NOP ;  /* 0x0000000000007918 */ /* 0x000fe20000000000 */
[----:B------:R-:W-:Y:S01]  /*04a0*/  IMAD.IADD R4, R5, 0x1, -R4 ;  /* 0x0000000105047824 */ /* 0x000fe200078e0a04 */
[----:B------:R-:W-:-:S04]  /*04b0*/  LOP3.LUT R6, R6, 0x3ffffffc, RZ, 0xc0, !PT ;  /* 0x3ffffffc06067812 */ /* 0x000fc800078ec0ff */
[----:B------:R-:W-:Y:S01]  /*04c0*/  SHF.R.S32.HI R5, RZ, 0x1f, R4 ;  /* 0x0000001fff057819 */ /* 0x000fe20000011404 */
[----:B------:R-:W-:Y:S01]  /*04d0*/  IMAD.IADD R6, R3, 0x1, -R6 ;  /* 0x0000000103067824 */ /* 0x000fe200078e0a06 */
[----:B------:R-:W3:Y:S02]  /*04e0*/  LDC R8, c[0x0][0x144] ;  /* 0x00005100ff087b82 */ /* 0x000ee40000000800 */
[----:B------:R-:W-:Y:S02]  /*04f0*/  LEA.HI R5, R5, R4, RZ, 0x3 ;  /* 0x0000000405057211 */ /* 0x000fe400078f18ff */
[----:B-----5:R-:W-:Y:S02]  /*0500*/  ISETP.NE.OR P0, PT, R0, RZ, !P0 ;  /* 0x000000ff0000720c */ /* 0x020fe40004705670 */
[--C-:B------:R-:W-:Y:S02]  /*0510*/  SHF.R.S32.HI R0, RZ, 0x3, R5.reuse ;  /* 0x00000003ff007819 */ /* 0x100fe40000011405 */
[----:B------:R-:W-:-:S04]  /*0520*/  SHF.R.S32.HI R5, RZ, 0x1f, R5 ;  /* 0x0000001fff057819 */ /* 0x000fc80000011405 */
[----:B------:R-:W-:-:S04]  /*0530*/  LEA.HI R5, R5, R0, RZ, 0x2 ;  /* 0x0000000005057211 */ /* 0x000fc800078f10ff */
[----:B------:R-:W-:Y:S01]  /*0540*/  LOP3.LUT R5, R5, 0xfffffffc, RZ, 0xc0, !PT ;  /* 0xfffffffc05057812 */ /* 0x000fe200078ec0ff */
[----:B------:R-:W-:Y:S01]  /*0550*/  VOTEU.ALL UP0, P0 ;  /* 0x00000000003f7886 */ /* 0x000fe20000000000 */
[----:B-1----:R-:W-:Y:S01]  /*0560*/  I2FP.F32.U32 R7, R2 ;  /* 0x0000000200077245 */ /* 0x002fe20000201000 */
[----:B------:R-:W-:Y:S02]  /*0570*/  VOTEU.ALL UP1, P0 ;  /* 0x00000000003f7886 */ /* 0x000fe40000020000 */
[----:B------:R-:W-:Y:S01]  /*0580*/  IMAD.IADD R5, R0, 0x1, -R5 ;  /* 0x0000000100057824 */ /* 0x000fe200078e0a05 */
[----:B------:R-:W1:Y:S01]  /*0590*/  @!UP0 S2UR UR7, SR_CgaCtaId ;  /* 0x00000000000789c3 */ /* 0x000e620000008800 */
[----:B0-----:R-:W-:Y:S01]  /*05a0*/  I2FP.F32.U32 R0, UR9 ;  /* 0x0000000900007c45 */ /* 0x001fe20008201000 */
[----:B------:R-:W-:Y:S01]  /*05b0*/  FMUL R9, R7, UR4 ;  /* 0x0000000407097c20 */ /* 0x000fe20008400000 */
[----:B------:R-:W-:Y:S01]  /*05c0*/  IMAD R5, R6, 0x4, R5 ;  /* 0x0000000406057824 */ /* 0x000fe200078e0205 */
[----:B------:R-:W-:Y:S01]  /*05d0*/  ULDC UR4, c[0x0][0x150] ;  /* 0x0000540000047ab9 */ /* 0x000fe20000000800 */
[----:B------:R-:W-:Y:S01]  /*05e0*/  @!UP0 UMOV UR6, 0x400 ;  /* 0x0000040000068882 */ /* 0x000fe20000000000 */
[----:B------:R-:W-:Y:S01]  /*05f0*/  FMUL R7, R0, UR4 ;  /* 0x0000000400077c20 */ /* 0x000fe20008400000 */
[----:B------:R-:W-:Y:S01]  /*0600*/  IMAD.SHL.U32 R0, R5, 0x4, RZ ;  /* 0x0000000405007824 */ /* 0x000fe200078e00ff */
[----:B------:R-:W0:Y:S01]  /*0610*/  LDC R6, c[0x0][0x140] ;  /* 0x00005000ff067b82 */ /* 0x000e220000000800 */
[----:B------:R-:W5:Y:S01]  /*0620*/  F2I.U32.TRUNC.NTZ R9, R9 ;  /* 0x0000000900097305 */ /* 0x000f62000020f000 */
[----:B------:R-:W-:-:S02]  /*0630*/  UMOV UR4, 0x20 ;  /* 0x0000002000047882 */ /* 0x000fc40000000000 */
[----:B------:R-:W-:Y:S01]  /*0640*/  LOP3.LUT R10, R5, 0xc, R0, 0x78, !PT ;  /* 0x0000000c050a7812 */ /* 0x000fe200078e7800 */
[----:B------:R-:W-:-:S04]  /*0650*/  @!UP0 UIADD3 UR4, -UR4, 0x100000, URZ ;  /* 0x0010000004048890 */ /* 0x000fc8000fffe13f */
[----:B------:R-:W-:Y:S02]  /*0660*/  @!UP0 USHF.L.U32 UR5, UR4, 0xb, URZ ;  /* 0x0000000b04058899 */ /* 0x000fe4000800063f */
[----:B------:R-:W-:Y:S01]  /*0670*/  @!UP0 USHF.L.U32 UR4, UR4, 0x1, URZ ;  /* 0x0000000104048899 */ /* 0x000fe2000800063f */
[----:B------:R-:W4:Y:S01]  /*0680*/  F2I.U32.TRUNC.NTZ R7, R7 ;  /* 0x0000000700077305 */ /* 0x000f22000020f000 */
[----:B------:R0:W-:Y:S01]  /*0690*/  STL [R1+0x78], R10 ;  /* 0x0000780a01007387 */ /* 0x0001e20000100800 */
[----:B-----5:R-:W-:Y:S01]  /*06a0*/  IMAD.MOV R12, RZ, RZ, -R9 ;  /* 0x000000ffff0c7224 */ /* 0x020fe200078e0a09 */
[----:B-1----:R-:W-:Y:S01]  /*06b0*/  @!UP0 ULEA UR6, UR7, UR6, 0x18 ;  /* 0x0000000607068291 */ /* 0x002fe2000f8ec03f */
[----:B------:R-:W-:Y:S02]  /*06c0*/  VOTEU.ALL UP0, P0 ;  /* 0x00000000003f7886 */ /* 0x000fe40000000000 */
[----:B--2---:R-:W-:Y:S01]  /*06d0*/  IMAD R5, R11, R12, R2 ;  /* 0x0000000c0b057224 */ /* 0x004fe200078e0202 */
[----:B------:R-:W-:-:S02]  /*06e0*/  LOP3.LUT P0, RZ, R4, 0x7, RZ, 0xc0, !PT ;  /* 0x0000000704ff7812 */ /* 0x000fc4000780c0ff */
[----:B0-----:R-:W-:Y:S01]  /*06f0*/  ISETP.EQ.U32.AND P3, PT, R6, 0x1, PT ;  /* 0x000000010600780c */ /* 0x001fe20003f62070 */
[----:B----4-:R-:W-:Y:S01]  /*0700*/  IMAD.MOV R7, RZ, RZ, -R7 ;  /* 0x000000ffff077224 */ /* 0x010fe200078e0a07 */
[----:B------:R-:W-:Y:S02]  /*0710*/  ISETP.NE.AND P1, PT, R5, R10, PT ;  /* 0x0000000a0500720c */ /* 0x000fe40003f25270 */
[----:B------:R-:W-:Y:S01]  /*0720*/  ISETP.LT.U32.AND P0, PT, R10, 0x2, !P0 ;  /* 0x000000020a00780c */ /* 0x000fe20004701070 */
[----:B---3--:R-:W-:Y:S01]  /*0730*/  IMAD R0, R8, R7, UR9 ;  /* 0x0000000908007e24 */ /* 0x008fe2000f8e0207 */
[----:B------:R-:W0:Y:S02]  /*0740*/  FENCE.VIEW.ASYNC.S ;  /* 0x00000000000073c6 */ /* 0x000e240000000000 */
[----:B0-----:R0:W1:Y:S02]  /*0750*/  @!UP0 SYNCS.EXCH.64 URZ, [UR6+0x60], UR4 ;  /* 0x00006004063f85b2 */ /* 0x0010640008000100 */
[----:B------:R-:W-:-:S04]  /*0760*/  ISETP.EQ.OR P1, PT, R0, RZ, !P1 ;  /* 0x000000ff0000720c */ /* 0x000fc80004f22670 */
[----:B------:R-:W-:Y:S01]  /*0770*/  PLOP3.LUT P0, PT, P0, P1, PT, 0x80, 0x0 ;  /* 0x000000000000781c */ /* 0x000fe20000703070 */
[----:B------:R0:W2:Y:S01]  /*0780*/  @!UP1 SYNCS.EXCH.64 URZ, [UR6+0x68], UR4 ;  /* 0x00006804063f95b2 */ /* 0x0000a20008000100 */
[----:B------:R-:W-:Y:S01]  /*0790*/  NOP ;  /* 0x0000000000007918 */ /* 0x000fe20000000000 */
[----:B------:R-:W-:Y:S10]  /*07a0*/  @!P3 BRA `(.L_x_3) ;  /* 0x000000000008b947 */ /* 0x000ff40003800000 */
[----:B-12---:R-:W-:Y:S01]  /*07b0*/  UCGABAR_ARV ;  /* 0x00000000000079c7 */ /* 0x006fe20008000000 */
[----:B------:R-:W-:Y:S05]  /*07c0*/  BRA `(.L_x_4) ;  /* 0x0000000000047947 */ /* 0x000fea0003800000 */
.L_x_3:
[----:B-12---:R-:W-:Y:S01]  /*07d0*/  NOP ;  /* 0x0000000000007918 */ /* 0x006fe20000000000 */
.L_x_4:
[----:B------:R-:W1:Y:S01]  /*07e0*/  LDC R3, c[0x0][0x65c] ;  /* 0x00019700ff037b82 */ /* 0x000e620000000800 */
[----:B------:R-:W-:Y:S02]  /*07f0*/  IMAD.U32 R4, RZ, RZ, UR9 ;  /* 0x00000009ff047e24 */ /* 0x000fe4000f8e00ff */
[----:B------:R-:W-:Y:S01]  /*0800*/  IMAD.MOV.U32 R5, RZ, RZ, RZ ;  /* 0x000000ffff057224 */ /* 0x000fe200078e00ff */
[----:B-1----:R-:W-:-:S13]  /*0810*/  ISETP.NE.AND P4, PT, R3, 0x1, PT ;  /* 0x000000010300780c */ /* 0x002fda0003f85270 */
[----:B------:R-:W1:Y:S01]  /*0820*/  @P4 LDC R7, c[0x0][0x10] ;  /* 0x00000400ff074b82 */ /* 0x000e620000000800 */
[----:B------:R-:W-:Y:S02]  /*0830*/  @P4 IMAD.MOV.U32 R3, RZ, RZ, RZ ;  /* 0x000000ffff034224 */ /* 0x000fe400078e00ff */
[----:B------:R-:W-:-:S05]  /*0840*/  @P4 IMAD.MOV.U32 R13, RZ, RZ, RZ ;  /* 0x000000ffff0d4224 */ /* 0x000fca00078e00ff */
[----:B------:R-:W2:Y:S01]  /*0850*/  @!P4 LDC R9, c[0x0][0xc] ;  /* 0x00000300ff09cb82 */ /* 0x000ea20000000800 */
[----:B-1----:R-:W-:-:S04]  /*0860*/  @P4 IMAD.WIDE.U32 R6, R7, UR9, R2 ;  /* 0x0000000907064c25 */ /* 0x002fc8000f8e0002 */
[----:B------:R-:W-:Y:S02]  /*0870*/  @P4 IMAD.MOV.U32 R19, RZ, RZ, R6 ;  /* 0x000000ffff134224 */ /* 0x000fe400078e0006 */
[----:B------:R-:W-:Y:S02]  /*0880*/  @P4 IMAD.IADD R23, R7, 0x1, R13 ;  /* 0x0000000107174824 */ /* 0x000fe400078e020d */
[----:B--2---:R-:W-:-:S04]  /*0890*/  @!P4 IMAD.WIDE.U32 R4, R2, R9, R4 ;  /* 0x000000090204c225 */ /* 0x004fc800078e0004 */
[----:B------:R-:W-:Y:S02]  /*08a0*/  @!P4 IMAD.MOV.U32 R19, RZ, RZ, R4 ;  /* 0x000000ffff13c224 */ /* 0x000fe400078e0004 */
[----:B------:R-:W-:-:S03]  /*08b0*/  @!P4 IMAD.MOV.U32 R23, RZ, RZ, R5 ;  /* 0x000000ffff17c224 */ /* 0x000fc600078e0005 */
[----:B------:R1:W-:Y:S04]  /*08c0*/  STL [R1+0x80], R19 ;  /* 0x0000801301007387 */ /* 0x0003e80000100800 */
[----:B------:R1:W-:Y:S01]  /*08d0*/  STL [R1+0x7c], R23 ;  /* 0x00007c1701007387 */ /* 0x0003e20000100800 */
[----:B------:R-:W-:Y:S05]  /*08e0*/  @!P3 BRA `(.L_x_5) ;  /* 0x00000000000cb947 */ /* 0x000fea0003800000 */
[----:B------:R-:W-:Y:S01]  /*08f0*/  UCGABAR_WAIT ;  /* 0x0000000000007dc7 */ /* 0x000fe20008000000 */
[----:B------:R-:W-:Y:S01]  /*0900*/  CCTL.IVALL ;  /* 0x00000000ff00798f */ /* 0x000fe20002000000 */
[----:B------:R-:W-:Y:S05]  /*0910*/  BRA `(.L_x_6) ;  /* 0x0000000000047947 */ /* 0x000fea0003800000 */
.L_x_5:
[----:B------:R-:W-:Y:S06]  /*0920*/  BAR.SYNC.DEFER_BLOCKING 0x0 ;  /* 0x0000000000007b1d */ /* 0x000fec0000010000 */
.L_x_6:
[----:B------:R-:W-:Y:S05]  /*0930*/  @!P2 BRA `(.L_x_7) ;  /* 0x000000e000dca947 */ /* 0x000fea0003800000 */
[----:B------:R-:W-:-:S06]  /*0940*/  UISETP.GT.U32.AND UP0, UPT, UR10, 0x1, UPT ;  /* 0x000000010a00788c */ /* 0x000fcc000bf04070 */
[----:B------:R-:W-:-:S13]  /*0950*/  PLOP3.LUT P1, PT, PT, PT, UP0, 0x80, 0x0 ;  /* 0x000000000000781c */ /* 0x000fda0003f2f008 */
[----:B0-----:R-:W-:Y:S05]  /*0960*/  @P1 EXIT ;  /* 0x000000000000194d */ /* 0x001fea0003800000 */
[----:B------:R-:W-:Y:S01]  /*0970*/  IMAD.MOV.U32 R6, RZ, RZ, -0x1 ;  /* 0xffffffffff067424 */ /* 0x000fe200078e00ff */
[----:B------:R-:W-:Y:S01]  /*0980*/  ULDC.64 UR4, c[0x0][0x650] ;  /* 0x0001940000047ab9 */ /* 0x000fe20000000a00 */
[----:B------:R-:W-:Y:S01]  /*0990*/  IMAD.MOV.U32 R5, RZ, RZ, -0x1 ;  /* 0xffffffffff057424 */ /* 0x000fe200078e00ff */
[----:B------:R-:W-:Y:S01]  /*09a0*/  ISETP.GE.U32.AND P1, PT, R19, UR4, PT ;  /* 0x0000000413007c0c */ /* 0x000fe2000bf26070 */
[----:B------:R-:W-:Y:S01]  /*09b0*/  UMOV UR22, 0xffffffff ;  /* 0xffffffff00167882 */ /* 0x000fe20000000000 */
[----:B------:R0:W-:Y:S01]  /*09c0*/  STL [R1+0x88], R6 ;  /* 0x0000880601007387 */ /* 0x0001e20000100800 */
[----:B------:R-:W-:Y:S02]  /*09d0*/  PRMT R4, RZ, 0x7610, R4 ;  /* 0x00007610ff047816 */ /* 0x000fe40000000004 */
[----:B------:R-:W-:Y:S01]  /*09e0*/  ISETP.GE.U32.AND.EX P1, PT, R23, UR5, PT, P1 ;  /* 0x0000000517007c0c */ /* 0x000fe2000bf26110 */
[----:B------:R0:W-:-:S12]  /*09f0*/  STL [R1+0x84], R5 ;  /* 0x0000840501007387 */ /* 0x0001d80000100800 */
[----:B0-----:R-:W-:Y:S05]  /*0a00*/  @P1 BRA `(.L_x_8) ;  /* 0x0000000400381947 */ /* 0x001fea0003800000 */
[----:B------:R-:W0:Y:S01]  /*0a10*/  LDC.64 R14, c[0x0][0x628] ;  /* 0x00018a00ff0e7b82 */ /* 0x000e220000000a00 */
[----:B------:R-:W-:Y:S02]  /*0a20*/  IMAD.MOV.U32 R4, RZ, RZ, R19 ;  /* 0x000000ffff047224 */ /* 0x000fe400078e0013 */
[----:B------:R-:W-:-:S05]  /*0a30*/  IMAD.MOV.U32 R5, RZ, RZ, R23 ;  /* 0x000000ffff057224 */ /* 0x000fca00078e0017 */
[----:B------:R-:W2:Y:S08]  /*0a40*/  LDC R10, c[0x0][0x630] ;  /* 0x00018c00ff0a7b82 */ /* 0x000eb00000000800 */
[----:B------:R-:W3:Y:S01]  /*0a50*/  LDC.64 R16, c[0x0][0x620] ;  /* 0x00018800ff107b82 */ /* 0x000ee20000000a00 */
[----:B0-----:R-:W-:-:S04]  /*0a60*/  ISETP.NE.U32.AND P1, PT, R14, RZ, PT ;  /* 0x000000ff0e00720c */ /* 0x001fc80003f25070 */
[----:B------:R-:W-:-:S13]  /*0a70*/  ISETP.NE.AND.EX P1, PT, R15, RZ, PT, P1 ;  /* 0x000000ff0f00720c */ /* 0x000fda0003f25310 */
[----:B--23--:R-:W-:Y:S05]  /*0a80*/  @!P1 BRA `(.L_x_9) ;  /* 0x0000000000289947 */ /* 0x00cfea0003800000 */
[----:B------:R-:W0:Y:S02]  /*0a90*/  LDC R9, c[0x0][0x634] ;  /* 0x00018d00ff097b82 */ /* 0x000e240000000800 */
[----:B0-----:R-:W-:-:S05]  /*0aa0*/  IADD3 R9, P1, R19, R9, RZ ;  /* 0x0000000913097210 */ /* 0x001fca0007f3e0ff */
[----:B------:R-:W-:-:S04]  /*0ab0*/  IMAD.X R13, RZ, RZ, R23, P1 ;  /* 0x000000ffff0d7224 */ /* 0x000fc800008e0617 */
[----:B------:R-:W-:-:S04]  /*0ac0*/  IMAD.WIDE.U32 R4, R13, R14, RZ ;  /* 0x0000000e0d047225 */ /* 0x000fc800078e00ff */
[----:B------:R-:W-:-:S04]  /*0ad0*/  IMAD.WIDE.U32 R6, P1, R9, R15, R4 ;  /* 0x0000000f09067225 */ /* 0x000fc80007820004 */
[----:B------:R-:W-:-:S04]  /*0ae0*/  IMAD.WIDE.U32 R4, R9, R14, RZ ;  /* 0x0000000e09047225 */ /* 0x000fc800078e00ff */
[----:B------:R-:W-:Y:S01]  /*0af0*/  IMAD.X R9, RZ, RZ, RZ, P1 ;  /* 0x000000ffff097224 */ /* 0x000fe200008e06ff */
[----:B------:R-:W-:Y:S01]  /*0b00*/  IADD3 RZ, P1, R5, R6, RZ ;  /* 0x0000000605ff7210 */ /* 0x000fe20007f3e0ff */
[----:B------:R-:W-:-:S04]  /*0b10*/  IMAD.MOV.U32 R8, RZ, RZ, R7 ;  /* 0x000000ffff087224 */ /* 0x000fc800078e0007 */
[----:B------:R-:W-:-:S08]  /*0b20*/  IMAD.WIDE.U32.X R4, R13, R15, R8, P1 ;  /* 0x0000000f0d047225 */ /* 0x000fd000008e0408 */
.L_x_9:
[----:B------:R-:W0:Y:S01]  /*0b30*/  LDC.64 R20, c[0x0][0x640] ;  /* 0x00019000ff147b82 */ /* 0x000e220000000a00 */
[-C--:B------:R-:W-:Y:S01]  /*0b40*/  SHF.R.U64 R22, R4, R10.reuse, R5 ;  /* 0x0000000a04167219 */ /* 0x080fe20000001205 */
[----:B------:R-:W-:Y:S01]  /*0b50*/  IMAD.MOV.U32 R4, RZ, RZ, R19 ;  /* 0x000000ffff047224 */ /* 0x000fe200078e0013 */
[----:B------:R-:W-:Y:S01]  /*0b60*/  SHF.R.U32.HI R3, RZ, R10, R5 ;  /* 0x0000000aff037219 */ /* 0x000fe20000011605 */
[----:B------:R-:W-:Y:S01]  /*0b70*/  IMAD.MOV.U32 R5, RZ, RZ, R23 ;  /* 0x000000ffff057224 */ /* 0x000fe200078e0017 */
[----:B------:R-:W-:Y:S01]  /*0b80*/  IADD3 R7, P1, RZ, -R22, RZ ;  /* 0x80000016ff077210 */ /* 0x000fe20007f3e0ff */
[----:B-1----:R-:W-:Y:S02]  /*0b90*/  IMAD R23, R11, R12, R2 ;  /* 0x0000000c0b177224 */ /* 0x002fe400078e0202 */
[----:B------:R-:W1:Y:S01]  /*0ba0*/  LDC R8, c[0x0][0x618] ;  /* 0x00018600ff087b82 */ /* 0x000e620000000800 */
[----:B------:R-:W-:Y:S02]  /*0bb0*/  IMAD.MOV.U32 R11, RZ, RZ, 0x1 ;  /* 0x00000001ff0b7424 */ /* 0x000fe400078e00ff */
[----:B------:R-:W-:-:S02]  /*0bc0*/  IMAD.X R3, RZ, RZ, ~R3, P1 ;  /* 0x000000ffff037224 */ /* 0x000fc400008e0e03 */
[----:B------:R-:W-:-:S03]  /*0bd0*/  IMAD.WIDE.U32 R4, R7, R16, R4 ;  /* 0x0000001007047225 */ /* 0x000fc600078e0004 */
[----:B------:R-:W2:Y:S01]  /*0be0*/  LDC R14, c[0x0][0x608] ;  /* 0x00018200ff0e7b82 */ /* 0x000ea20000000800 */
[----:B------:R-:W-:-:S04]  /*0bf0*/  IMAD R6, R3, R16, RZ ;  /* 0x0000001003067224 */ /* 0x000fc800078e02ff */
[----:B------:R-:W-:-:S03]  /*0c00*/  IMAD R3, R7, R17, R6 ;  /* 0x0000001107037224 */ /* 0x000fc600078e0206 */
[----:B------:R-:W3:Y:S01]  /*0c10*/  LDC R18, c[0x0][0x658] ;  /* 0x00019600ff127b82 */ /* 0x000ee20000000800 */
[----:B------:R-:W-:Y:S01]  /*0c20*/  IMAD.IADD R3, R5, 0x1, R3 ;  /* 0x0000000105037824 */ /* 0x000fe200078e0203 */
[----:B0-----:R-:W-:Y:S01]  /*0c30*/  ISETP.NE.U32.AND P1, PT, R20, RZ, PT ;  /* 0x000000ff1400720c */ /* 0x001fe20003f25070 */
[----:B------:R-:W-:-:S03]  /*0c40*/  IMAD.MOV.U32 R5, RZ, RZ, -0x1 ;  /* 0xffffffffff057424 */ /* 0x000fc600078e00ff */
[----:B------:R-:W-:Y:S02]  /*0c50*/  ISETP.NE.AND.EX P1, PT, R21, RZ, PT, P1 ;  /* 0x000000ff1500720c */ /* 0x000fe40003f25310 */
[----:B------:R-:W0:Y:S01]  /*0c60*/  LDC R13, c[0x0][0x600] ;  /* 0x00018000ff0d7b82 */ /* 0x000e220000000800 */
[-CC-:B-1----:R-:W-:Y:S02]  /*0c70*/  SHF.R.U64 R10, R4, R8.reuse, R3.reuse ;  /* 0x00000008040a7219 */ /* 0x182fe40000001203 */
[----:B------:R-:W-:-:S05]  /*0c80*/  SHF.R.U32.HI R3, RZ, R8, R3 ;  /* 0x00000008ff037219 */ /* 0x000fca0000011603 */
[----:B------:R-:W1:Y:S01]  /*0c90*/  LDC R15, c[0x0][0x648] ;  /* 0x00019200ff0f7b82 */ /* 0x000e620000000800 */
[-CC-:B--2---:R-:W-:Y:S02]  /*0ca0*/  SHF.R.U64 R19, R10, R14.reuse, R3.reuse ;  /* 0x0000000e0a137219 */ /* 0x184fe40000001203 */
[----:B------:R-:W-:-:S05]  /*0cb0*/  SHF.R.U32.HI R3, RZ, R14, R3 ;  /* 0x0000000eff037219 */ /* 0x000fca0000011603 */
[----:B------:R-:W2:Y:S01]  /*0cc0*/  LDC R17, c[0x0][0x638] ;  /* 0x00018e00ff117b82 */ /* 0x000ea20000000800 */
[-C--:B---3--:R-:W-:Y:S02]  /*0cd0*/  SHF.L.U32 R2, R5, R18.reuse, RZ ;  /* 0x0000001205027219 */ /* 0x088fe400000006ff */
[--C-:B------:R-:W-:Y:S02]  /*0ce0*/  SHF.R.U64 R12, R19, R18, R3.reuse ;  /* 0x00000012130c7219 */ /* 0x100fe40000001203 */
[----:B------:R-:W-:Y:S02]  /*0cf0*/  LOP3.LUT R8, RZ, R2, RZ, 0x33, !PT ;  /* 0x00000002ff087212 */ /* 0x000fe400078e33ff */
[----:B------:R-:W-:Y:S01]  /*0d00*/  SHF.R.U32.HI R3, RZ, R18, R3 ;  /* 0x00000012ff037219 */ /* 0x000fe20000011603 */
[----:B------:R-:W3:Y:S01]  /*0d10*/  LDC R16, c[0x0][0x610] ;  /* 0x00018400ff107b82 */ /* 0x000ee20000000800 */
[----:B------:R-:W-:Y:S01]  /*0d20*/  IMAD.MOV.U32 R2, RZ, RZ, R12 ;  /* 0x000000ffff027224 */ /* 0x000fe200078e000c */
[----:B------:R-:W-:Y:S06]  /*0d30*/  @!P1 BRA `(.L_x_10) ;  /* 0x0000000000289947 */ /* 0x000fec0003800000 */
[----:B------:R-:W4:Y:S02]  /*0d40*/  LDC R7, c[0x0][0x64c] ;  /* 0x00019300ff077b82 */ /* 0x000f240000000800 */
[----:B----4-:R-:W-:-:S05]  /*0d50*/  IADD3 R7, P1, R12, R7, RZ ;  /* 0x000000070c077210 */ /* 0x010fca0007f3e0ff */
        /* <DEDUP_REMOVED lines=8> */
.L_x_10:
[----:B-1----:R-:W-:Y:S01]  /*0de0*/  SHF.R.U64 R4, R2, R15, R3 ;  /* 0x0000000f02047219 */ /* 0x002fe20000001203 */
[----:B0-----:R-:W-:Y:S01]  /*0df0*/  VIADD R5, R13, 0xffffffff ;  /* 0xffffffff0d057836 */ /* 0x001fe20000000000 */
[----:B------:R-:W-:Y:S02]  /*0e00*/  SHF.L.U32 R2, R11, R18, RZ ;  /* 0x000000120b027219 */ /* 0x000fe400000006ff */
[----:B------:R-:W-:Y:S01]  /*0e10*/  LOP3.LUT R3, R19, R8, RZ, 0xc0, !PT ;  /* 0x0000000813037212 */ /* 0x000fe200078ec0ff */
[----:B------:R-:W-:Y:S01]  /*0e20*/  IMAD.MOV R6, RZ, RZ, -R4 ;  /* 0x000000ffff067224 */ /* 0x000fe200078e0a04 */
[----:B------:R-:W-:Y:S02]  /*0e30*/  SEL R0, R0, R23, !P4 ;  /* 0x0000001700007207 */ /* 0x000fe40006000000 */
[----:B------:R-:W-:Y:S01]  /*0e40*/  LOP3.LUT R5, R10, R5, RZ, 0xc0, !PT ;  /* 0x000000050a057212 */ /* 0x000fe200078ec0ff */
[----:B------:R-:W-:Y:S01]  /*0e50*/  IMAD R3, R2, R4, R3 ;  /* 0x0000000402037224 */ /* 0x000fe200078e0203 */
[----:B------:R-:W-:Y:S01]  /*0e60*/  R2UR UR22, R22 ;  /* 0x00000000161672ca */ /* 0x000fe200000e0000 */
[----:B--2---:R-:W-:-:S02]  /*0e70*/  IMAD R2, R6, R17, R12 ;  /* 0x0000001106027224 */ /* 0x004fc400078e020c */
[----:B---3--:R-:W-:Y:S02]  /*0e80*/  IMAD R0, R3, R16, R0 ;  /* 0x0000001003007224 */ /* 0x008fe400078e0200 */
[----:B------:R-:W-:Y:S02]  /*0e90*/  IMAD R3, R2, R13, R5 ;  /* 0x0000000d02037224 */ /* 0x000fe400078e0205 */
[----:B------:R-:W-:-:S03]  /*0ea0*/  IMAD.MOV.U32 R4, RZ, RZ, 0x1 ;  /* 0x00000001ff047424 */ /* 0x000fc600078e00ff */
[----:B------:R-:W-:Y:S02]  /*0eb0*/  SEL R2, R3, R0, !P4 ;  /* 0x0000000003027207 */ /* 0x000fe40006000000 */
[----:B------:R-:W-:-:S03]  /*0ec0*/  SEL R0, R0, R3, !P4 ;  /* 0x0000000300007207 */ /* 0x000fc60006000000 */
[----:B------:R0:W-:Y:S04]  /*0ed0*/  STL [R1+0x84], R2 ;  /* 0x0000840201007387 */ /* 0x0001e80000100800 */
[----:B------:R0:W-:Y:S02]  /*0ee0*/  STL [R1+0x88], R0 ;  /* 0x0000880001007387 */ /* 0x0001e40000100800 */
.L_x_8:
[----:B------:R-:W-:-:S08]  /*0ef0*/  NOP ;  /* 0x0000000000007918 */ /* 0x000fd00000000000 */
[----:B------:R-:W2:Y:S02]  /*0f00*/  USETMAXREG.TRY_ALLOC.CTAPOOL UP0, 0xe8 ;  /* 0x000000e8000079c8 */ /* 0x000ea40008000600 */
[----:B--2---:R-:W-:-:S13]  /*0f10*/  PLOP3.LUT P1, PT, PT, PT, UP0, 0x80, 0x0 ;  /* 0x000000000000781c */ /* 0x004fda0003f2f008 */
[----:B------:R-:W-:Y:S05]  /*0f20*/  @!P1 BRA `(.L_x_8) ;  /* 0xfffffffc00f09947 */ /* 0x000fea000383ffff */
[----:B------:R-:W-:Y:S01]  /*0f30*/  ULDC.64 UR4, c[0x0][0x598] ;  /* 0x0001660000047ab9 */ /* 0x000fe20000000a00 */
[----:B------:R-:W-:Y:S01]  /*0f40*/  ULDC.64 UR16, c[0x0][0x208] ;  /* 0x0000820000107ab9 */ /* 0x000fe20000000a00 */
[----:B------:R-:W-:-:S04]  /*0f50*/  ISETP.NE.U32.AND P1, PT, RZ, UR4, PT ;  /* 0x00000004ff007c0c */ /* 0x000fc8000bf25070 */
[----:B------:R-:W-:-:S13]  /*0f60*/  ISETP.NE.AND.EX P1, PT, RZ, UR5, PT, P1 ;  /* 0x00000005ff007c0c */ /* 0x000fda000bf25310 */
[----:B------:R-:W-:Y:S05]  /*0f70*/  @!P1 BRA `(.L_x_11) ;  /* 0x0000000000209947 */ /* 0x000fea0003800000 */
[----:B0-----:R-:W0:Y:S02]  /*0f80*/  LDC.64 R2, c[0x0][0x598] ;  /* 0x00016600ff027b82 */ /* 0x001e240000000a00 */
[----:B0-----:R-:W2:Y:S02]  /*0f90*/  LDG.E.64 R2, desc[UR16][R2.64] ;  /* 0x0000001002027981 */ /* 0x001ea4000c1e1b00 */
[----:B--2---:R-:W-:-:S04]  /*0fa0*/  ISETP.NE.U32.AND P1, PT, R2, RZ, PT ;  /* 0x000000ff0200720c */ /* 0x004fc80003f25070 */
[----:B------:R-:W-:-:S13]  /*0fb0*/  ISETP.NE.AND.EX P1, PT, R3, RZ, PT, P1 ;  /* 0x000000ff0300720c */ /* 0x000fda0003f25310 */
[----:B------:R-:W-:Y:S05]  /*0fc0*/  @!P1 BRA `(.L_x_11) ;  /* 0x00000000000c9947 */ /* 0x000fea0003800000 */
[----:B------:R-:W2:Y:S02]  /*0fd0*/  LD.E R2, desc[UR16][R2.64] ;  /* 0x0000001002027980 */ /* 0x000ea4000c101900 */
[----:B--2---:R-:W-:Y:S01]  /*0fe0*/  R2UR UR20, R2 ;  /* 0x00000000021472ca */ /* 0x004fe200000e0000 */
[----:B------:R-:W-:-:S14]  /*0ff0*/  BRA `(.L_x_12) ;  /* 0x0000000000247947 */ /* 0x000fdc0003800000 */
.L_x_11:
[----:B------:R-:W-:Y:S02]  /*1000*/  ULDC.64 UR4, c[0x0][0x588] ;  /* 0x0001620000047ab9 */ /* 0x000fe40000000a00 */
[----:B------:R-:W-:-:S04]  /*1010*/  ISETP.NE.U32.AND P1, PT, RZ, UR4, PT ;  /* 0x00000004ff007c0c */ /* 0x000fc8000bf25070 */
[----:B------:R-:W-:-:S13]  /*1020*/  ISETP.NE.AND.EX P1, PT, RZ, UR5, PT, P1 ;  /* 0x00000005ff007c0c */ /* 0x000fda000bf25310 */
[----:B------:R-:W-:Y:S05]  /*1030*/  @!P1 BRA `(.L_x_13) ;  /* 0x0000000000109947 */ /* 0x000fea0003800000 */
[----:B0-----:R-:W0:Y:S02]  /*1040*/  LDC.64 R2, c[0x0][0x588] ;  /* 0x00016200ff027b82 */ /* 0x001e240000000a00 */
[----:B0-----:R-:W2:Y:S02]  /*1050*/  LDG.E R2, desc[UR16][R2.64] ;  /* 0x0000001002027981 */ /* 0x001ea4000c1e1900 */
[----:B--2---:R-:W-:Y:S01]  /*1060*/  R2UR UR20, R2 ;  /* 0x00000000021472ca */ /* 0x004fe200000e0000 */
[----:B------:R-:W-:-:S14]  /*1070*/  BRA `(.L_x_12) ;  /* 0x0000000000047947 */ /* 0x000fdc0003800000 */
.L_x_13:
[----:B------:R-:W-:-:S05]  /*1080*/  ULDC UR20, c[0x0][0x580] ;  /* 0x0001600000147ab9 */ /* 0x000fca0000000800 */
.L_x_12:
[----:B------:R-:W-:Y:S02]  /*1090*/  ULDC.64 UR4, c[0x0][0x5a0] ;  /* 0x0001680000047ab9 */ /* 0x000fe40000000a00 */
        /* <DEDUP_REMOVED lines=11> */
.L_x_14:
        /* <DEDUP_REMOVED lines=8> */
.L_x_16:
[----:B------:R-:W-:-:S05]  /*11d0*/  ULDC UR21, c[0x0][0x584] ;  /* 0x0001610000157ab9 */ /* 0x000fca0000000800 */
.L_x_15:
[----:B------:R-:W-:-:S13]  /*11e0*/  LOP3.LUT P1, RZ, R4, 0xff, RZ, 0xc0, !PT ;  /* 0x000000ff04ff7812 */ /* 0x000fda000782c0ff */
[----:B------:R-:W-:Y:S05]  /*11f0*/  @!P1 EXIT ;  /* 0x000000000000994d */ /* 0x000fea0003800000 */
[----:B------:R-:W-:Y:S01]  /*1200*/  ULDC UR4, c[0x0][0x28c] ;  /* 0x0000a30000047ab9 */ /* 0x000fe20000000800 */
[----:B------:R-:W-:Y:S02]  /*1210*/  ULOP3.LUT UR23, UR13, 0x1, URZ, 0xfc, !UPT ;  /* 0x000000010d177892 */ /* 0x000fe4000f8efc3f */
[----:B------:R-:W-:-:S04]  /*1220*/  UIADD3 UR4, UR4, 0x1f, URZ ;  /* 0x0000001f04047890 */ /* 0x000fc8000fffe03f */
[----:B------:R-:W-:-:S04]  /*1230*/  USHF.R.S32.HI UR5, URZ, 0x1f, UR4 ;  /* 0x0000001f3f057899 */ /* 0x000fc80008011404 */
[----:B------:R-:W-:-:S03]  /*1240*/  ULEA.HI UR5, UR5, UR4, URZ, 0x5 ;  /* 0x0000000405057291 */ /* 0x000fc6000f8f283f */
[----:B------:R-:W-:Y:S01]  /*1250*/  UMOV UR4, URZ ;  /* 0x0000003f00047c82 */ /* 0x000fe20008000000 */
[----:B------:R-:W-:-:S03]  /*1260*/  USHF.R.S32.HI UR12, URZ, 0x5, UR5 ;  /* 0x000000053f0c7899 */ /* 0x000fc60008011405 */
[----:B------:R-:W-:-:S09]  /*1270*/  UMOV UR5, URZ ;  /* 0x0000003f00057c82 */ /* 0x000fd20008000000 */
.L_x_299:
[----:B0-----:R-:W0:Y:S01]  /*1280*/  S2R R0, SR_TID.X ;  /* 0x0000000000007919 */ /* 0x001e220000002100 */
[----:B--2---:R-:W2:Y:S01]  /*1290*/  S2UR UR11, SR_CgaCtaId ;  /* 0x00000000000b79c3 */ /* 0x004ea20000008800 */
[----:B------:R-:W-:Y:S01]  /*12a0*/  UMOV UR14, 0x400 ;  /* 0x00000400000e7882 */ /* 0x000fe20000000000 */
[----:B------:R-:W-:Y:S01]  /*12b0*/  UMOV UR6, URZ ;  /* 0x0000003f00067c82 */ /* 0x000fe20008000000 */
[----:B------:R-:W-:Y:S01]  /*12c0*/  STL [R1+0x74], RZ ;  /* 0x000074ff01007387 */ /* 0x000fe20000100800 */
[----:B------:R-:W-:Y:S01]  /*12d0*/  UMOV UR7, URZ ;  /* 0x0000003f00077c82 */ /* 0x000fe20008000000 */
[----:B------:R-:W-:Y:S01]  /*12e0*/  UMOV UR8, URZ ;  /* 0x0000003f00087c82 */ /* 0x000fe20008000000 */
[----:B------:R-:W-:Y:S01]  /*12f0*/  UMOV UR18, UR5 ;  /* 0x0000000500127c82 */ /* 0x000fe20008000000 */
[----:B------:R-:W-:Y:S01]  /*1300*/  STL [R1+0x70], RZ ;  /* 0x000070ff01007387 */ /* 0x000fe20000100800 */
[----:B---3--:R-:W3:Y:S01]  /*1310*/  LDC R2, c[0x0][0x28c] ;  /* 0x0000a300ff027b82 */ /* 0x008ee20000000800 */
[----:B------:R-:W-:-:S02]  /*1320*/  CS2R R4, SRZ ;  /* 0x0000000000047805 */ /* 0x000fc4000001ff00 */
[----:B------:R-:W-:Y:S01]  /*1330*/  CS2R R6, SRZ ;  /* 0x0000000000067805 */ /* 0x000fe2000001ff00 */
[----:B------:R-:W-:Y:S01]  /*1340*/  STL [R1+0x6c], RZ ;  /* 0x00006cff01007387 */ /* 0x000fe20000100800 */
[----:B------:R-:W-:Y:S02]  /*1350*/  CS2R R8, SRZ ;  /* 0x0000000000087805 */ /* 0x000fe4000001ff00 */
[----:B------:R-:W-:Y:S02]  /*1360*/  CS2R R10, SRZ ;  /* 0x00000000000a7805 */ /* 0x000fe4000001ff00 */
[----:B------:R-:W-:Y:S01]  /*1370*/  CS2R R12, SRZ ;  /* 0x00000000000c7805 */ /* 0x000fe2000001ff00 */
[----:B------:R-:W-:Y:S01]  /*1380*/  STL [R1+0x68], RZ ;  /* 0x000068ff01007387 */ /* 0x000fe20000100800 */
[----:B------:R-:W-:Y:S02]  /*1390*/  CS2R R14, SRZ ;  /* 0x00000000000e7805 */ /* 0x000fe4000001ff00 */
[----:B------:R-:W-:-:S02]  /*13a0*/  CS2R R16, SRZ ;  /* 0x0000000000107805 */ /* 0x000fc4000001ff00 */
[----:B-1----:R-:W-:Y:S01]  /*13b0*/  CS2R R18, SRZ ;  /* 0x0000000000127805 */ /* 0x002fe2000001ff00 */
[----:B------:R-:W-:Y:S01]  /*13c0*/  STL [R1+0x64], RZ ;  /* 0x000064ff01007387 */ /* 0x000fe20000100800 */
[----:B------:R-:W-:Y:S02]  /*13d0*/  CS2R R20, SRZ ;  /* 0x0000000000147805 */ /* 0x000fe4000001ff00 */
[----:B------:R-:W-:Y:S02]  /*13e0*/  CS2R R22, SRZ ;  /* 0x0000000000167805 */ /* 0x000fe4000001ff00 */
[----:B------:R-:W-:Y:S01]  /*13f0*/  CS2R R152, SRZ ;  /* 0x0000000000987805 */ /* 0x000fe2000001ff00 */
[----:B------:R-:W-:Y:S01]  /*1400*/  STL [R1+0x60], RZ ;  /* 0x000060ff01007387 */ /* 0x000fe20000100800 */
[----:B--2---:R-:W-:Y:S01]  /*1410*/  ULEA UR14, UR11, UR14, 0x18 ;  /* 0x0000000e0b0e7291 */ /* 0x004fe2000f8ec03f */
[----:B------:R-:W-:Y:S02]  /*1420*/  CS2R R154, SRZ ;  /* 0x00000000009a7805 */ /* 0x000fe4000001ff00 */
[----:B------:R-:W-:Y:S01]  /*1430*/  CS2R R156, SRZ ;  /* 0x00000000009c7805 */ /* 0x000fe2000001ff00 */
[----:B------:R-:W-:Y:S01]  /*1440*/  STL [R1+0x5c], RZ ;  /* 0x00005cff01007387 */ /* 0x000fe20000100800 */
[----:B------:R-:W-:-:S02]  /*1450*/  CS2R R158, SRZ ;  /* 0x00000000009e7805 */ /* 0x000fc4000001ff00 */
[----:B------:R-:W-:Y:S02]  /*1460*/  CS2R R160, SRZ ;  /* 0x0000000000a07805 */ /* 0x000fe4000001ff00 */
[----:B------:R-:W-:Y:S02]  /*1470*/  CS2R R162, SRZ ;  /* 0x0000000000a27805 */ /* 0x000fe4000001ff00 */
[----:B0-----:R-:W-:Y:S01]  /*1480*/  LOP3.LUT R0, R0, 0x80, RZ, 0xc0, !PT ;  /* 0x0000008000007812 */ /* 0x001fe200078ec0ff */
[----:B------:R-:W-:Y:S01]  /*1490*/  STL [R1+0x58], RZ ;  /* 0x000058ff01007387 */ /* 0x000fe20000100800 */
[----:B---3--:R-:W-:Y:S02]  /*14a0*/  ISETP.GE.AND P1, PT, R2, 0x1, PT ;  /* 0x000000010200780c */ /* 0x008fe40003f26270 */
[----:B------:R-:W-:Y:S02]  /*14b0*/  CS2R R2, SRZ ;  /* 0x0000000000027805 */ /* 0x000fe4000001ff00 */
[----:B------:R-:W-:Y:S01]  /*14c0*/  SHF.R.U32.HI R0, RZ, 0x7, R0 ;  /* 0x00000007ff007819 */ /* 0x000fe20000011600 */
[----:B------:R-:W-:Y:S01]  /*14d0*/  STL [R1+0x54], RZ ;  /* 0x000054ff01007387 */ /* 0x000fe20000100800 */
[----:B------:R-:W-:-:S02]  /*14e0*/  CS2R R164, SRZ ;  /* 0x0000000000a47805 */ /* 0x000fc4000001ff00 */
[----:B------:R-:W-:Y:S02]  /*14f0*/  CS2R R166, SRZ ;  /* 0x0000000000a67805 */ /* 0x000fe4000001ff00 */
[----:B------:R-:W-:Y:S01]  /*1500*/  CS2R R168, SRZ ;  /* 0x0000000000a87805 */ /* 0x000fe2000001ff00 */
[----:B------:R-:W-:Y:S01]  /*1510*/  STL [R1+0x50], RZ ;  /* 0x000050ff01007387 */ /* 0x000fe20000100800 */
[----:B------:R-:W-:Y:S02]  /*1520*/  CS2R R170, SRZ ;  /* 0x0000000000aa7805 */ /* 0x000fe4000001ff00 */
[----:B------:R-:W-:Y:S02]  /*1530*/  CS2R R172, SRZ ;  /* 0x0000000000ac7805 */ /* 0x000fe4000001ff00 */
[----:B------:R-:W-:Y:S01]  /*1540*/  CS2R R174, SRZ ;  /* 0x0000000000ae7805 */ /* 0x000fe2000001ff00 */
[----:B------:R-:W0:Y:S01]  /*1550*/  SHFL.IDX PT, R0, R0, RZ, 0x1f ;  /* 0x00001fff00007589 */ /* 0x000e2200000e0000 */
[----:B------:R-:W-:-:S02]  /*1560*/  CS2R R176, SRZ ;  /* 0x0000000000b07805 */ /* 0x000fc4000001ff00 */
[----:B------:R-:W-:Y:S02]  /*1570*/  CS2R R178, SRZ ;  /* 0x0000000000b27805 */ /* 0x000fe4000001ff00 */
[----:B------:R-:W-:Y:S01]  /*1580*/  CS2R R180, SRZ ;  /* 0x0000000000b47805 */ /* 0x000fe2000001ff00 */
[----:B------:R1:W-:Y:S01]  /*1590*/  STL [R1+0x4c], RZ ;  /* 0x00004cff01007387 */ /* 0x0003e20000100800 */
[----:B------:R-:W-:Y:S02]  /*15a0*/  CS2R R182, SRZ ;  /* 0x0000000000b67805 */ /* 0x000fe4000001ff00 */
[----:B------:R-:W-:Y:S02]  /*15b0*/  CS2R R184, SRZ ;  /* 0x0000000000b87805 */ /* 0x000fe4000001ff00 */
[----:B------:R-:W-:Y:S01]  /*15c0*/  CS2R R186, SRZ ;  /* 0x0000000000ba7805 */ /* 0x000fe2000001ff00 */
[----:B------:R1:W-:Y:S01]  /*15d0*/  STL [R1+0x48], RZ ;  /* 0x000048ff01007387 */ /* 0x0003e20000100800 */
        /* <DEDUP_REMOVED lines=14> */
[----:B------:R-:W-:Y:S02]  /*16c0*/  CS2R R210, SRZ ;  /* 0x0000000000d27805 */ /* 0x000fe4000001ff00 */
[----:B0-----:R-:W-:Y:S01]  /*16d0*/  R2UR UR9, R0 ;  /* 0x00000000000972ca */ /* 0x001fe200000e0000 */
[----:B------:R1:W-:Y:S01]  /*16e0*/  STL [R1+0x38], RZ ;  /* 0x000038ff01007387 */ /* 0x0003e20000100800 */
[----:B------:R-:W-:Y:S01]  /*16f0*/  IMAD.MOV.U32 R0, RZ, RZ, RZ ;  /* 0x000000ffff007224 */ /* 0x000fe200078e00ff */
[----:B------:R-:W-:-:S02]  /*1700*/  CS2R R212, SRZ ;  /* 0x0000000000d47805 */ /* 0x000fc4000001ff00 */
[----:B------:R-:W-:Y:S01]  /*1710*/  CS2R R214, SRZ ;  /* 0x0000000000d67805 */ /* 0x000fe2000001ff00 */
[----:B------:R1:W-:Y:S01]  /*1720*/  STL [R1+0x34], RZ ;  /* 0x000034ff01007387 */ /* 0x0003e20000100800 */
[----:B------:R-:W-:Y:S02]  /*1730*/  CS2R R216, SRZ ;  /* 0x0000000000d87805 */ /* 0x000fe4000001ff00 */
[----:B------:R-:W-:Y:S02]  /*1740*/  CS2R R218, SRZ ;  /* 0x0000000000da7805 */ /* 0x000fe4000001ff00 */
[----:B------:R-:W-:Y:S01]  /*1750*/  CS2R R220, SRZ ;  /* 0x0000000000dc7805 */ /* 0x000fe2000001ff00 */
[----:B------:R1:W-:Y:S01]  /*1760*/  STL [R1+0x30], RZ ;  /* 0x000030ff01007387 */ /* 0x0003e20000100800 */
[----:B------:R-:W-:Y:S02]  /*1770*/  CS2R R222, SRZ ;  /* 0x0000000000de7805 */ /* 0x000fe4000001ff00 */
[----:B------:R-:W-:Y:S01]  /*1780*/  CS2R R224, SRZ ;  /* 0x0000000000e07805 */ /* 0x000fe2000001ff00 */
[----:B------:R-:W-:Y:S01]  /*1790*/  IMAD.MOV.U32 R226, RZ, RZ, RZ ;  /* 0x000000ffffe27224 */ /* 0x000fe200078e00ff */
[----:B------:R1:W-:Y:S01]  /*17a0*/  STL [R1+0x2c], RZ ;  /* 0x00002cff01007387 */ /* 0x0003e20000100800 */
[----:B------:R-:W-:Y:S01]  /*17b0*/  ULEA.HI UR10, UR9, UR9, URZ, 0x1 ;  /* 0x00000009090a7291 */ /* 0x000fe2000f8f083f */
[----:B------:R-:W-:Y:S01]  /*17c0*/  IMAD.U32 R227, RZ, RZ, UR4 ;  /* 0x00000004ffe37e24 */ /* 0x000fe2000f8e00ff */
[----:B------:R-:W-:Y:S01]  /*17d0*/  CS2R R88, SRZ ;  /* 0x0000000000587805 */ /* 0x000fe2000001ff00 */
[----:B------:R1:W-:Y:S01]  /*17e0*/  STL [R1+0x28], RZ ;  /* 0x000028ff01007387 */ /* 0x0003e20000100800 */
[----:B------:R-:W-:Y:S01]  /*17f0*/  ULOP3.LUT UR10, UR10, 0x1ffffe, URZ, 0xc0, !UPT ;  /* 0x001ffffe0a0a7892 */ /* 0x000fe2000f8ec03f */
[----:B------:R-:W-:-:S02]  /*1800*/  CS2R R90, SRZ ;  /* 0x00000000005a7805 */ /* 0x000fc4000001ff00 */
[----:B------:R-:W-:Y:S01]  /*1810*/  CS2R R92, SRZ ;  /* 0x00000000005c7805 */ /* 0x000fe2000001ff00 */
[----:B------:R1:W-:Y:S01]  /*1820*/  STL [R1+0x24], RZ ;  /* 0x000024ff01007387 */ /* 0x0003e20000100800 */
[----:B------:R-:W-:Y:S01]  /*1830*/  UIADD3 UR10, UR9, -UR10, URZ ;  /* 0x8000000a090a7290 */ /* 0x000fe2000fffe03f */
[----:B------:R-:W-:Y:S02]  /*1840*/  CS2R R94, SRZ ;  /* 0x00000000005e7805 */ /* 0x000fe4000001ff00 */
[----:B------:R-:W-:Y:S01]  /*1850*/  CS2R R96, SRZ ;  /* 0x0000000000607805 */ /* 0x000fe2000001ff00 */
[----:B------:R1:W-:Y:S01]  /*1860*/  STL [R1+0x20], RZ ;  /* 0x000020ff01007387 */ /* 0x0003e20000100800 */
[----:B------:R-:W-:Y:S01]  /*1870*/  ULEA UR10, UR10, UR14, 0xb ;  /* 0x0000000e0a0a7291 */ /* 0x000fe2000f8e583f */
[----:B------:R-:W-:Y:S02]  /*1880*/  CS2R R98, SRZ ;  /* 0x0000000000627805 */ /* 0x000fe4000001ff00 */
[----:B------:R-:W-:Y:S01]  /*1890*/  CS2R R100, SRZ ;  /* 0x0000000000647805 */ /* 0x000fe2000001ff00 */
[----:B------:R1:W-:Y:S01]  /*18a0*/  STL [R1+0x1c], RZ ;  /* 0x00001cff01007387 */ /* 0x0003e20000100800 */
[----:B------:R-:W-:Y:S01]  /*18b0*/  UIADD3 UR10, UR10, 0x100, URZ ;  /* 0x000001000a0a7890 */ /* 0x000fe2000fffe03f */
[----:B------:R-:W-:-:S02]  /*18c0*/  CS2R R102, SRZ ;  /* 0x0000000000667805 */ /* 0x000fc4000001ff00 */
[----:B------:R-:W-:Y:S01]  /*18d0*/  CS2R R104, SRZ ;  /* 0x0000000000687805 */ /* 0x000fe2000001ff00 */
[----:B------:R1:W-:Y:S01]  /*18e0*/  STL [R1+0x18], RZ ;  /* 0x000018ff01007387 */ /* 0x0003e20000100800 */
[----:B------:R-:W-:Y:S01]  /*18f0*/  USHF.R.U32.HI UR10, URZ, 0x4, UR10 ;  /* 0x000000043f0a7899 */ /* 0x000fe2000801160a */
[----:B------:R-:W-:Y:S02]  /*1900*/  CS2R R106, SRZ ;  /* 0x00000000006a7805 */ /* 0x000fe4000001ff00 */
[----:B------:R-:W-:Y:S01]  /*1910*/  CS2R R108, SRZ ;  /* 0x00000000006c7805 */ /* 0x000fe2000001ff00 */
[----:B------:R1:W-:Y:S01]  /*1920*/  STL [R1+0x14], RZ ;  /* 0x000014ff01007387 */ /* 0x0003e20000100800 */
[----:B------:R-:W-:Y:S01]  /*1930*/  ULOP3.LUT UR15, UR10, 0x3fff, URZ, 0xc0, !UPT ;  /* 0x00003fff0a0f7892 */ /* 0x000fe2000f8ec03f */
        /* <DEDUP_REMOVED lines=18> */
[----:B------:R1:W-:Y:S01]  /*1a60*/  STL [R1], RZ ;  /* 0x000000ff01007387 */ /* 0x0003e20000100800 */
[----:B------:R-:W-:-:S02]  /*1a70*/  CS2R R138, SRZ ;  /* 0x00000000008a7805 */ /* 0x000fc4000001ff00 */
[----:B------:R-:W-:Y:S02]  /*1a80*/  CS2R R140, SRZ ;  /* 0x00000000008c7805 */ /* 0x000fe4000001ff00 */
[----:B------:R-:W-:Y:S02]  /*1a90*/  CS2R R142, SRZ ;  /* 0x00000000008e7805 */ /* 0x000fe4000001ff00 */
[----:B------:R-:W-:Y:S02]  /*1aa0*/  CS2R R144, SRZ ;  /* 0x0000000000907805 */ /* 0x000fe4000001ff00 */
[----:B------:R-:W-:Y:S02]  /*1ab0*/  CS2R R146, SRZ ;  /* 0x0000000000927805 */ /* 0x000fe4000001ff00 */
[----:B------:R-:W-:Y:S02]  /*1ac0*/  CS2R R148, SRZ ;  /* 0x0000000000947805 */ /* 0x000fe4000001ff00 */
[----:B------:R-:W-:-:S02]  /*1ad0*/  CS2R R150, SRZ ;  /* 0x0000000000967805 */ /* 0x000fc4000001ff00 */
[----:B------:R-:W-:Y:S02]  /*1ae0*/  CS2R R24, SRZ ;  /* 0x0000000000187805 */ /* 0x000fe4000001ff00 */
[----:B----4-:R-:W-:Y:S02]  /*1af0*/  CS2R R26, SRZ ;  /* 0x00000000001a7805 */ /* 0x010fe4000001ff00 */
[----:B------:R-:W-:Y:S02]  /*1b00*/  CS2R R28, SRZ ;  /* 0x00000000001c7805 */ /* 0x000fe4000001ff00 */
[----:B------:R-:W-:Y:S02]  /*1b10*/  CS2R R30, SRZ ;  /* 0x00000000001e7805 */ /* 0x000fe4000001ff00 */
[----:B------:R-:W-:Y:S02]  /*1b20*/  CS2R R32, SRZ ;  /* 0x0000000000207805 */ /* 0x000fe4000001ff00 */
        /* <DEDUP_REMOVED lines=26> */
[----:B------:R-:W-:Y:S01]  /*1cd0*/  CS2R R86, SRZ ;  /* 0x0000000000567805 */ /* 0x000fe2000001ff00 */
[----:B-1----:R-:W-:Y:S06]  /*1ce0*/  @!P1 BRA `(.L_x_17) ;  /* 0x0000001000609947 */ /* 0x002fec0003800000 */
[----:B------:R-:W-:-:S06]  /*1cf0*/  UISETP.NE.AND UP0, UPT, UR23, 0x3, UPT ;  /* 0x000000031700788c */ /* 0x000fcc000bf05270 */
[----:B------:R-:W-:-:S13]  /*1d00*/  PLOP3.LUT P2, PT, PT, PT, UP0, 0x80, 0x0 ;  /* 0x000000000000781c */ /* 0x000fda0003f4f008 */
[----:B------:R-:W-:Y:S05]  /*1d10*/  @!P2 BRA `(.L_x_18) ;  /* 0x000000000004a947 */ /* 0x000fea0003800000 */
[----:B------:R-:W-:Y:S01]  /*1d20*/  BPT.TRAP 0x1 ;  /* 0x000000040000795c */ /* 0x000fe20000300000 */
.L_x_18:
[----:B------:R-:W-:Y:S01]  /*1d30*/  ULEA UR7, UR5, UR14, 0x3 ;  /* 0x0000000e05077291 */ /* 0x000fe2000f8e183f */
[----:B------:R-:W-:-:S05]  /*1d40*/  IMAD.U32 R0, RZ, RZ, UR4 ;  /* 0x00000004ff007e24 */ /* 0x000fca000f8e00ff */
[----:B------:R-:W-:-:S04]  /*1d50*/  SHF.L.U32 R0, R0, 0x1f, RZ ;  /* 0x0000001f00007819 */ /* 0x000fc800000006ff */
[----:B------:R0:W1:Y:S01]  /*1d60*/  SYNCS.PHASECHK.TRANS64.TRYWAIT P1, [UR7], R0 ;  /* 0x00000000ff0075a7 */ /* 0x0000620008020147 */
[----:B------:R-:W-:Y:S05]  /*1d70*/  @!P2 BRA `(.L_x_19) ;  /* 0x000000000004a947 */ /* 0x000fea0003800000 */
[----:B------:R-:W-:Y:S01]  /*1d80*/  BPT.TRAP 0x1 ;  /* 0x000000040000795c */ /* 0x000fe20000300000 */
.L_x_19:
[----:B------:R2:W-:Y:S01]  /*1d90*/  STL [R1+0x74], RZ ;  /* 0x000074ff01007387 */ /* 0x0005e20000100800 */
[----:B------:R-:W-:Y:S01]  /*1da0*/  UMOV UR6, 0x1 ;  /* 0x0000000100067882 */ /* 0x000fe20000000000 */
[----:B-1----:R-:W-:Y:S05]  /*1db0*/  @P1 BRA `(.L_x_20) ;  /* 0x0000000000081947 */ /* 0x002fea0003800000 */
[----:B------:R-:W1:Y:S02]  /*1dc0*/  SYNCS.PHASECHK.TRANS64.TRYWAIT P1, [UR7], R0 ;  /* 0x00000000ff0075a7 */ /* 0x000e640008020147 */
[----:B-1----:R-:W-:Y:S05]  /*1dd0*/  @!P1 BRA `(.L_x_21) ;  /* 0x000000e400709947 */ /* 0x002fea0003800000 */
.L_x_20:
[----:B------:R3:W-:Y:S01]  /*1de0*/  STL [R1+0x70], RZ ;  /* 0x000070ff01007387 */ /* 0x0007e20000100800 */
[----:B------:R-:W-:Y:S01]  /*1df0*/  UIADD3 UR7, UR14, 0xa100, URZ ;  /* 0x0000a1000e077890 */ /* 0x000fe2000fffe03f */
[----:B------:R-:W-:Y:S01]  /*1e00*/  WARPGROUP.ARRIVE ;  /* 0x00000000000079c5 */ /* 0x000fe20000000000 */
[----:B------:R-:W-:Y:S01]  /*1e10*/  ULOP3.LUT UR8, UR15, 0x10000, URZ, 0xfc, !UPT ;  /* 0x000100000f087892 */ /* 0x000fe2000f8efc3f */
[----:B------:R3:W-:Y:S01]  /*1e20*/  STL [R1+0x6c], RZ ;  /* 0x00006cff01007387 */ /* 0x0007e20000100800 */
[----:B------:R-:W-:Y:S01]  /*1e30*/  USHF.R.U32.HI UR7, URZ, 0x4, UR7 ;  /* 0x000000043f077899 */ /* 0x000fe20008011607 */
[----:B01----:R-:W-:Y:S01]  /*1e40*/  IMAD.MOV.U32 R0, RZ, RZ, RZ ;  /* 0x000000ffff007224 */ /* 0x003fe200078e00ff */
[----:B------:R-:W-:Y:S01]  /*1e50*/  ULEA UR8, UR5, UR8, 0x9 ;  /* 0x0000000805087291 */ /* 0x000fe2000f8e483f */
[----:B------:R3:W-:Y:S01]  /*1e60*/  STL [R1+0x68], RZ ;  /* 0x000068ff01007387 */ /* 0x0007e20000100800 */
[----:B------:R-:W-:Y:S01]  /*1e70*/  ULOP3.LUT UR7, UR7, 0x3fff, URZ, 0xc0, !UPT ;  /* 0x00003fff07077892 */ /* 0x000fe2000f8ec03f */
[----:B------:R-:W-:Y:S01]  /*1e80*/  CS2R R2, SRZ ;  /* 0x0000000000027805 */ /* 0x000fe2000001ff00 */
[----:B------:R-:W-:Y:S01]  /*1e90*/  UMOV UR9, 0xc0000010 ;  /* 0xc000001000097882 */ /* 0x000fe20000000000 */
[----:B------:R3:W-:Y:S01]  /*1ea0*/  STL [R1+0x64], RZ ;  /* 0x000064ff01007387 */ /* 0x0007e20000100800 */
[----:B------:R-:W-:Y:S01]  /*1eb0*/  ULOP3.LUT UR7, UR7, 0x10000, URZ, 0xfc, !UPT ;  /* 0x0001000007077892 */ /* 0x000fe2000f8efc3f */
[----:B------:R-:W-:Y:S01]  /*1ec0*/  CS2R R4, SRZ ;  /* 0x0000000000047805 */ /* 0x000fe2000001ff00 */
[----:B------:R-:W-:Y:S01]  /*1ed0*/  UMOV UR11, 0xc0000010 ;  /* 0xc0000010000b7882 */ /* 0x000fe20000000000 */
[----:B------:R3:W-:Y:S01]  /*1ee0*/  STL [R1+0x60], RZ ;  /* 0x000060ff01007387 */ /* 0x0007e20000100800 */
[----:B------:R-:W-:Y:S01]  /*1ef0*/  ULEA UR10, UR5, UR7, 0x8 ;  /* 0x00000007050a7291 */ /* 0x000fe2000f8e403f */
[----:B------:R-:W-:-:S02]  /*1f00*/  CS2R R6, SRZ ;  /* 0x0000000000067805 */ /* 0x000fc4000001ff00 */
[----:B------:R-:W-:Y:S01]  /*1f10*/  CS2R R8, SRZ ;  /* 0x0000000000087805 */ /* 0x000fe2000001ff00 */
[----:B------:R3:W-:Y:S01]  /*1f20*/  STL [R1+0x5c], RZ ;  /* 0x00005cff01007387 */ /* 0x0007e20000100800 */
[----:B------:R-:W-:Y:S01]  /*1f30*/  ULDC UR7, c[0x0][0x50c] ;  /* 0x0001430000077ab9 */ /* 0x000fe20000000800 */
[----:B------:R-:W-:Y:S01]  /*1f40*/  CS2R R10, SRZ ;  /* 0x00000000000a7805 */ /* 0x000fe2000001ff00 */
[----:B------:R-:W-:Y:S01]  /*1f50*/  UISETP.NE.AND UP0, UPT, UR7, 0x1, UPT ;  /* 0x000000010700788c */ /* 0x000fe2000bf05270 */
[----:B------:R3:W-:Y:S01]  /*1f60*/  STL [R1+0x58], RZ ;  /* 0x000058ff01007387 */ /* 0x0007e20000100800 */
[----:B------:R-:W-:Y:S01]  /*1f70*/  CS2R R12, SRZ ;  /* 0x00000000000c7805 */ /* 0x000fe2000001ff00 */
[----:B------:R-:W-:Y:S01]  /*1f80*/  QGMMA.64x128x32.F32.E4M3.E4M3 R88, gdesc[UR8], RZ, !UPT ;  /* 0x01e00000085879f3 */ /* 0x000fe2000c7008ff */
[----:B------:R-:W-:Y:S01]  /*1f90*/  USEL UR7, URZ, 0x1, UP0 ;  /* 0x000000013f077887 */ /* 0x000fe20008000000 */
[----:B------:R3:W-:Y:S01]  /*1fa0*/  STL [R1+0x54], RZ ;  /* 0x000054ff01007387 */ /* 0x0007e20000100800 */
[----:B------:R-:W-:Y:S01]  /*1fb0*/  UIADD3 UR8, UR8, 0x100, URZ ;  /* 0x0000010008087890 */ /* 0x000fe2000fffe03f */
[----:B------:R-:W-:Y:S01]  /*1fc0*/  CS2R R14, SRZ ;  /* 0x00000000000e7805 */ /* 0x000fe2000001ff00 */
[----:B------:R-:W-:Y:S01]  /*1fd0*/  UMOV UR9, 0xc0000010 ;  /* 0xc000001000097882 */ /* 0x000fe20000000000 */
[----:B------:R3:W-:Y:S01]  /*1fe0*/  STL [R1+0x50], RZ ;  /* 0x000050ff01007387 */ /* 0x0007e20000100800 */
[----:B------:R-:W-:-:S02]  /*1ff0*/  ISETP.NE.AND P1, PT, RZ, UR7, PT ;  /* 0x00000007ff007c0c */ /* 0x000fc4000bf25270 */
[----:B------:R-:W-:Y:S02]  /*2000*/  CS2R R16, SRZ ;  /* 0x0000000000107805 */ /* 0x000fe4000001ff00 */
[----:B------:R-:W-:Y:S01]  /*2010*/  CS2R R18, SRZ ;  /* 0x0000000000127805 */ /* 0x000fe2000001ff00 */
[----:B------:R3:W-:Y:S01]  /*2020*/  STL [R1+0x4c], RZ ;  /* 0x00004cff01007387 */ /* 0x0007e20000100800 */
[----:B------:R-:W-:Y:S01]  /*2030*/  CS2R R20, SRZ ;  /* 0x0000000000147805 */ /* 0x000fe2000001ff00 */
[----:B------:R-:W-:Y:S01]  /*2040*/  QGMMA.64x128x32.F32.E4M3.E4M3 R24, gdesc[UR8], RZ, !UPT, gsb0 ;  /* 0x01e00000081879f3 */ /* 0x000fe2000c0008ff */
[----:B------:R-:W-:Y:S01]  /*2050*/  CS2R R22, SRZ ;  /* 0x0000000000167805 */ /* 0x000fe2000001ff00 */
[----:B------:R3:W-:Y:S01]  /*2060*/  STL [R1+0x48], RZ ;  /* 0x000048ff01007387 */ /* 0x0007e20000100800 */
[----:B------:R-:W-:Y:S02]  /*2070*/  CS2R R152, SRZ ;  /* 0x0000000000987805 */ /* 0x000fe4000001ff00 */
        /* <DEDUP_REMOVED lines=47> */
[----:B------:R-:W-:Y:S01]  /*2370*/  CS2R R224, SRZ ;  /* 0x0000000000e07805 */ /* 0x000fe2000001ff00 */
[----:B------:R-:W-:Y:S02]  /*2380*/  IMAD.MOV.U32 R226, RZ, RZ, RZ ;  /* 0x000000ffffe27224 */ /* 0x000fe400078e00ff */
[----:B------:R3:W-:Y:S04]  /*2390*/  STL [R1+0x14], RZ ;  /* 0x000014ff01007387 */ /* 0x0007e80000100800 */
[----:B------:R3:W-:Y:S04]  /*23a0*/  STL [R1+0x10], RZ ;  /* 0x000010ff01007387 */ /* 0x0007e80000100800 */
[----:B------:R3:W-:Y:S04]  /*23b0*/  STL [R1+0xc], RZ ;  /* 0x00000cff01007387 */ /* 0x0007e80000100800 */
[----:B------:R3:W-:Y:S04]  /*23c0*/  STL [R1+0x8], RZ ;  /* 0x000008ff01007387 */ /* 0x0007e80000100800 */
[----:B------:R3:W-:Y:S04]  /*23d0*/  STL [R1+0x4], RZ ;  /* 0x000004ff01007387 */ /* 0x0007e80000100800 */
[----:B------:R3:W-:Y:S01]  /*23e0*/  STL [R1], RZ ;  /* 0x000000ff01007387 */ /* 0x0007e20000100800 */
[----:B------:R-:W-:Y:S05]  /*23f0*/  @!P1 BRA `(.L_x_22) ;  /* 0x0000000800809947 */ /* 0x000fea0003800000 */
[----:B------:R-:W-:Y:S02]  /*2400*/  WARPGROUP.DEPBAR.LE gsb0, 0x0 ;  /* 0x00008000000079c5 */ /* 0x000fe40000010000 */
[----:B------:R-:W-:-:S01]  /*2410*/  FADD R227, RZ, R58 ;  /* 0x0000003affe37221 */ /* 0x000fc20000000000 */
[----:B------:R-:W-:Y:S01]  /*2420*/  FADD R226, RZ, R88 ;  /* 0x00000058ffe27221 */ /* 0x000fe20000000000 */
[----:B------:R-:W-:-:S01]  /*2430*/  FADD R225, RZ, R89 ;  /* 0x00000059ffe17221 */ /* 0x000fc20000000000 */
[----:B------:R-:W-:Y:S01]  /*2440*/  FADD R224, RZ, R90 ;  /* 0x0000005affe07221 */ /* 0x000fe20000000000 */
[----:B------:R-:W-:-:S01]  /*2450*/  FADD R223, RZ, R91 ;  /* 0x0000005bffdf7221 */ /* 0x000fc20000000000 */
[----:B------:R0:W-:Y:S01]  /*2460*/  STL [R1], R227 ;  /* 0x000000e301007387 */ /* 0x0001e20000100800 */
[----:B------:R-:W-:-:S01]  /*2470*/  FADD R222, RZ, R92 ;  /* 0x0000005cffde7221 */ /* 0x000fc20000000000 */
[----:B------:R-:W-:Y:S01]  /*2480*/  FADD R221, RZ, R93 ;  /* 0x0000005dffdd7221 */ /* 0x000fe20000000000 */
[----:B------:R-:W-:-:S01]  /*2490*/  FADD R220, RZ, R94 ;  /* 0x0000005effdc7221 */ /* 0x000fc20000000000 */
[----:B------:R-:W-:Y:S01]  /*24a0*/  FADD R219, RZ, R95 ;  /* 0x0000005fffdb7221 */ /* 0x000fe20000000000 */
[----:B------:R-:W-:-:S01]  /*24b0*/  FADD R218, RZ, R96 ;  /* 0x00000060ffda7221 */ /* 0x000fc20000000000 */
[----:B------:R-:W-:Y:S01]  /*24c0*/  FADD R217, RZ, R97 ;  /* 0x00000061ffd97221 */ /* 0x000fe20000000000 */
[----:B------:R-:W-:-:S01]  /*24d0*/  FADD R216, RZ, R98 ;  /* 0x00000062ffd87221 */ /* 0x000fc20000000000 */
[----:B------:R-:W-:Y:S01]  /*24e0*/  FADD R215, RZ, R99 ;  /* 0x00000063ffd77221 */ /* 0x000fe20000000000 */
[----:B------:R-:W-:-:S01]  /*24f0*/  FADD R214, RZ, R100 ;  /* 0x00000064ffd67221 */ /* 0x000fc20000000000 */
[----:B0-----:R-:W-:Y:S01]  /*2500*/  FADD R227, RZ, R59 ;  /* 0x0000003bffe37221 */ /* 0x001fe20000000000 */
[----:B------:R-:W-:-:S01]  /*2510*/  FADD R213, RZ, R101 ;  /* 0x00000065ffd57221 */ /* 0x000fc20000000000 */
[----:B------:R-:W-:Y:S01]  /*2520*/  FADD R212, RZ, R102 ;  /* 0x00000066ffd47221 */ /* 0x000fe20000000000 */
[----:B------:R-:W-:-:S01]  /*2530*/  FADD R211, RZ, R103 ;  /* 0x00000067ffd37221 */ /* 0x000fc20000000000 */
[----:B------:R-:W-:Y:S01]  /*2540*/  FADD R210, RZ, R104 ;  /* 0x00000068ffd27221 */ /* 0x000fe20000000000 */
[----:B------:R0:W-:Y:S01]  /*2550*/  STL [R1+0x4], R227 ;  /* 0x000004e301007387 */ /* 0x0001e20000100800 */
        /* <DEDUP_REMOVED lines=93> */
[----:B------:R-:W-:Y:S01]  /*2b30*/  UMOV UR6, URZ ;  /* 0x0000003f00067c82 */ /* 0x000fe20008000000 */
[----:B0-----:R-:W-:-:S05]  /*2b40*/  FADD R227, RZ, R66 ;  /* 0x00000042ffe37221 */ /* 0x001fca0000000000 */
[----:B------:R0:W-:Y:S02]  /*2b50*/  STL [R1+0x20], R227 ;  /* 0x000020e301007387 */ /* 0x0001e40000100800 */
        /* <DEDUP_REMOVED lines=42> */
.L_x_22:
[----:B------:R-:W-:-:S04]  /*2e00*/  UIADD3 UR18, UR5, 0x1, URZ ;  /* 0x0000000105127890 */ /* 0x000fc8000fffe03f */
[----:B------:R-:W-:-:S04]  /*2e10*/  UISETP.NE.AND UP0, UPT, UR18, 0x5, UPT ;  /* 0x000000051200788c */ /* 0x000fc8000bf05270 */
[----:B------:R-:W-:Y:S02]  /*2e20*/  USEL UR8, URZ, 0x1, UP0 ;  /* 0x000000013f087887 */ /* 0x000fe40008000000 */
[----:B------:R-:W-:Y:S02]  /*2e30*/  USEL UR18, UR18, URZ, UP0 ;  /* 0x0000003f12127287 */ /* 0x000fe40008000000 */
[----:B------:R-:W-:-:S06]  /*2e40*/  ULOP3.LUT UR8, UR4, UR8, URZ, 0x3c, !UPT ;  /* 0x0000000804087292 */ /* 0x000fcc000f8e3c3f */
[----:B0-----:R-:W-:Y:S01]  /*2e50*/  IMAD.U32 R227, RZ, RZ, UR8 ;  /* 0x00000008ffe37e24 */ /* 0x001fe2000f8e00ff */
[----:B------:R-:W-:-:S06]  /*2e60*/  UMOV UR8, 0x1 ;  /* 0x0000000100087882 */ /* 0x000fcc0000000000 */
.L_x_17:
[----:B------:R-:W-:-:S04]  /*2e70*/  UISETP.LT.AND UP0, UPT, UR12, 0x1, UPT ;  /* 0x000000010c00788c */ /* 0x000fc8000bf01270 */
[----:B------:R-:W-:-:S04]  /*2e80*/  USEL UR9, UR12, 0x1, UP0 ;  /* 0x000000010c097887 */ /* 0x000fc80008000000 */
[----:B------:R-:W-:-:S04]  /*2e90*/  UIADD3 UR9, UR12, -UR9, URZ ;  /* 0x800000090c097290 */ /* 0x000fc8000fffe03f */
[----:B------:R-:W-:-:S06]  /*2ea0*/  UISETP.GE.AND UP0, UPT, UR9, 0x1, UPT ;  /* 0x000000010900788c */ /* 0x000fcc000bf06270 */
[----:B------:R-:W-:-:S13]  /*2eb0*/  PLOP3.LUT P1, PT, PT, PT, UP0, 0x80, 0x0 ;  /* 0x000000000000781c */ /* 0x000fda0003f2f008 */
[----:B------:R-:W-:Y:S05]  /*2ec0*/  @!P1 BRA `(.L_x_23) ;  /* 0x00000010008c9947 */ /* 0x000fea0003800000 */
[----:B------:R-:W-:Y:S01]  /*2ed0*/  IMAD.U32 R228, RZ, RZ, UR9 ;  /* 0x00000009ffe47e24 */ /* 0x000fe2000f8e00ff */
[----:B------:R-:W-:Y:S01]  /*2ee0*/  UMOV UR19, UR5 ;  /* 0x0000000500137c82 */ /* 0x000fe20008000000 */
[----:B------:R-:W-:-:S05]  /*2ef0*/  ULDC UR24, c[0x0][0x50c] ;  /* 0x0001430000187ab9 */ /* 0x000fca0000000800 */
.L_x_31:
[----:B------:R-:W-:-:S06]  /*2f00*/  UISETP.NE.AND UP0, UPT, UR23, 0x3, UPT ;  /* 0x000000031700788c */ /* 0x000fcc000bf05270 */
[----:B------:R-:W-:-:S13]  /*2f10*/  PLOP3.LUT P2, PT, PT, PT, UP0, 0x80, 0x0 ;  /* 0x000000000000781c */ /* 0x000fda0003f4f008 */
[----:B01---5:R-:W-:Y:S05]  /*2f20*/  @!P2 BRA `(.L_x_24) ;  /* 0x000000000004a947 */ /* 0x023fea0003800000 */
[----:B------:R-:W-:Y:S01]  /*2f30*/  BPT.TRAP 0x1 ;  /* 0x000000040000795c */ /* 0x000fe20000300000 */
.L_x_24:
[----:B------:R-:W0:Y:S01]  /*2f40*/  S2UR UR9, SR_CgaCtaId ;  /* 0x00000000000979c3 */ /* 0x000e220000008800 */
[----:B------:R-:W-:Y:S01]  /*2f50*/  UMOV UR14, 0x400 ;  /* 0x00000400000e7882 */ /* 0x000fe20000000000 */
[----:B------:R-:W-:Y:S01]  /*2f60*/  SHF.L.U32 R229, R227, 0x1f, RZ ;  /* 0x0000001fe3e57819 */ /* 0x000fe200000006ff */
[----:B0-----:R-:W-:-:S04]  /*2f70*/  ULEA UR14, UR9, UR14, 0x18 ;  /* 0x0000000e090e7291 */ /* 0x001fc8000f8ec03f */
[----:B------:R-:W-:-:S09]  /*2f80*/  ULEA UR9, UR18, UR14, 0x3 ;  /* 0x0000000e12097291 */ /* 0x000fd2000f8e183f */
[----:B------:R0:W1:Y:S01]  /*2f90*/  SYNCS.PHASECHK.TRANS64.TRYWAIT P1, [UR9], R229 ;  /* 0x000000e5ff0075a7 */ /* 0x0000620008020149 */
[----:B------:R-:W-:Y:S05]  /*2fa0*/  @!P2 BRA `(.L_x_25) ;  /* 0x000000000004a947 */ /* 0x000fea0003800000 */
[----:B------:R-:W-:Y:S01]  /*2fb0*/  BPT.TRAP 0x1 ;  /* 0x000000040000795c */ /* 0x000fe20000300000 */
.L_x_25:
[----:B-1----:R-:W-:Y:S05]  /*2fc0*/  @P1 BRA `(.L_x_26) ;  /* 0x0000000000081947 */ /* 0x002fea0003800000 */
[----:B------:R-:W1:Y:S02]  /*2fd0*/  SYNCS.PHASECHK.TRANS64.TRYWAIT P1, [UR9], R229 ;  /* 0x000000e5ff0075a7 */ /* 0x000e640008020149 */
[----:B-1----:R-:W-:Y:S05]  /*2fe0*/  @!P1 BRA `(.L_x_27) ;  /* 0x000000d400049947 */ /* 0x002fea0003800000 */
.L_x_26:
[----:B------:R-:W-:Y:S01]  /*2ff0*/  UIADD3 UR9, UR14, 0xa100, URZ ;  /* 0x0000a1000e097890 */ /* 0x000fe2000fffe03f */
[----:B------:R-:W-:Y:S01]  /*3000*/  WARPGROUP.ARRIVE ;  /* 0x00000000000079c5 */ /* 0x000fe20000000000 */
[----:B------:R-:W-:Y:S02]  /*3010*/  UISETP.NE.AND UP0, UPT, UR7, URZ, UPT ;  /* 0x0000003f0700728c */ /* 0x000fe4000bf05270 */
[----:B------:R-:W-:Y:S02]  /*3020*/  USHF.R.U32.HI UR9, URZ, 0x4, UR9 ;  /* 0x000000043f097899 */ /* 0x000fe40008011609 */
[----:B------:R-:W-:Y:S02]  /*3030*/  USEL UR8, UR8, URZ, !UP0 ;  /* 0x0000003f08087287 */ /* 0x000fe4000c000000 */
[----:B------:R-:W-:Y:S02]  /*3040*/  ULOP3.LUT UR9, UR9, 0x3fff, URZ, 0xc0, !UPT ;  /* 0x00003fff09097892 */ /* 0x000fe4000f8ec03f */
[----:B------:R-:W-:-:S02]  /*3050*/  ULOP3.LUT UR7, UR15, 0x10000, URZ, 0xfc, !UPT ;  /* 0x000100000f077892 */ /* 0x000fc4000f8efc3f */
[----:B------:R-:W-:Y:S02]  /*3060*/  ULOP3.LUT UR9, UR9, 0x10000, URZ, 0xfc, !UPT ;  /* 0x0001000009097892 */ /* 0x000fe4000f8efc3f */
[----:B------:R-:W-:Y:S02]  /*3070*/  UISETP.NE.U32.AND UP0, UPT, UR8, URZ, UPT ;  /* 0x0000003f0800728c */ /* 0x000fe4000bf05070 */
[----:B------:R-:W-:Y:S02]  /*3080*/  ULEA UR8, UR18, UR7, 0x9 ;  /* 0x0000000712087291 */ /* 0x000fe4000f8e483f */
[----:B------:R-:W-:Y:S01]  /*3090*/  ULEA UR10, UR18, UR9, 0x8 ;  /* 0x00000009120a7291 */ /* 0x000fe2000f8e403f */
[----:B------:R-:W-:Y:S02]  /*30a0*/  UMOV UR11, 0xc0000010 ;  /* 0xc0000010000b7882 */ /* 0x000fe40000000000 */
[----:B------:R-:W-:Y:S01]  /*30b0*/  UMOV UR9, 0xc0000010 ;  /* 0xc000001000097882 */ /* 0x000fe20000000000 */
[----:B------:R-:W-:-:S05]  /*30c0*/  UIADD3 UR6, UR6, 0x1, URZ ;  /* 0x0000000106067890 */ /* 0x000fca000fffe03f */
[----:B------:R-:W-:Y:S01]  /*30d0*/  QGMMA.64x128x32.F32.E4M3.E4M3 R88, gdesc[UR8], R88, UP0 ;  /* 0x01e00000085879f3 */ /* 0x000fe2000bf00858 */
[----:B------:R-:W-:Y:S01]  /*30e0*/  UIADD3 UR8, UR8, 0x100, URZ ;  /* 0x0000010008087890 */ /* 0x000fe2000fffe03f */
[----:B------:R-:W-:-:S10]  /*30f0*/  UMOV UR9, 0xc0000010 ;  /* 0xc000001000097882 */ /* 0x000fd40000000000 */
[----:B------:R-:W-:Y:S01]  /*3100*/  QGMMA.64x128x32.F32.E4M3.E4M3 R24, gdesc[UR8], R24, UP0, gsb0 ;  /* 0x01e00000081879f3 */ /* 0x000fe2000b800818 */
[----:B------:R-:W-:-:S04]  /*3110*/  UISETP.NE.AND UP0, UPT, UR6, UR24, UPT ;  /* 0x000000180600728c */ /* 0x000fc8000bf05270 */
[----:B------:R-:W-:-:S06]  /*3120*/  USEL UR7, URZ, 0x1, UP0 ;  /* 0x000000013f077887 */ /* 0x000fcc0008000000 */
[----:B------:R-:W-:Y:S01]  /*3130*/  ISETP.NE.AND P1, PT, RZ, UR7, PT ;  /* 0x00000007ff007c0c */ /* 0x000fe2000bf25270 */
[----:B------:R-:W-:-:S12]  /*3140*/  WARPGROUP.DEPBAR.LE gsb0, 0x1 ;  /* 0x00008000000079c5 */ /* 0x000fd80000010100 */
[----:B------:R-:W-:Y:S05]  /*3150*/  @!P1 BRA `(.L_x_28) ;  /* 0x0000000c00809947 */ /* 0x000fea0003800000 */
[----:B------:R-:W-:Y:S02]  /*3160*/  WARPGROUP.DEPBAR.LE gsb0, 0x0 ;  /* 0x00008000000079c5 */ /* 0x000fe40000010000 */
[----:B------:R-:W-:-:S01]  /*3170*/  FADD R226, R88, R226 ;  /* 0x000000e258e27221 */ /* 0x000fc20000000000 */
[----:B------:R-:W-:Y:S01]  /*3180*/  FADD R225, R89, R225 ;  /* 0x000000e159e17221 */ /* 0x000fe20000000000 */
[----:B------:R1:W-:Y:S01]  /*3190*/  STL [R1+0x8c], R227 ;  /* 0x00008ce301007387 */ /* 0x0003e20000100800 */
[----:B------:R-:W-:-:S01]  /*31a0*/  FADD R224, R90, R224 ;  /* 0x000000e05ae07221 */ /* 0x000fc20000000000 */
[----:B------:R-:W-:Y:S01]  /*31b0*/  FADD R223, R91, R223 ;  /* 0x000000df5bdf7221 */ /* 0x000fe20000000000 */
[----:B------:R-:W-:-:S01]  /*31c0*/  FADD R222, R92, R222 ;  /* 0x000000de5cde7221 */ /* 0x000fc20000000000 */
[----:B------:R-:W-:Y:S01]  /*31d0*/  FADD R221, R93, R221 ;  /* 0x000000dd5ddd7221 */ /* 0x000fe20000000000 */
[----:B-1----:R-:W4:Y:S04]  /*31e0*/  LDL.LU R227, [R1+0x30] ;  /* 0x0000300001e37983 */ /* 0x002f280000300800 */
[----:B------:R1:W-:Y:S01]  /*31f0*/  STL [R1+0x90], R226 ;  /* 0x000090e201007387 */ /* 0x0003e20000100800 */
[----:B------:R-:W-:-:S01]  /*3200*/  FADD R220, R94, R220 ;  /* 0x000000dc5edc7221 */ /* 0x000fc20000000000 */
[----:B------:R-:W-:-:S02]  /*3210*/  FADD R219, R95, R219 ;  /* 0x000000db5fdb7221 */ /* 0x000fc40000000000 */
[----:B-1----:R-:W2:Y:S04]  /*3220*/  LDL.LU R226, [R1+0x2c] ;  /* 0x00002c0001e27983 */ /* 0x002ea80000300800 */
[----:B------:R1:W-:Y:S01]  /*3230*/  STL [R1+0x94], R225 ;  /* 0x000094e101007387 */ /* 0x0003e20000100800 */
[----:B------:R-:W-:-:S03]  /*3240*/  FADD R218, R96, R218 ;  /* 0x000000da60da7221 */ /* 0x000fc60000000000 */
[----:B-1----:R-:W3:Y:S04]  /*3250*/  LDL.LU R225, [R1+0x28] ;  /* 0x0000280001e17983 */ /* 0x002ee80000300800 */
        /* <DEDUP_REMOVED lines=9> */
[----:B------:R1:W-:Y:S04]  /*32f0*/  STL [R1+0xa4], R221 ;  /* 0x0000a4dd01007387 */ /* 0x0003e80000100800 */
        /* <DEDUP_REMOVED lines=12> */
[----:B-1----:R-:W3:Y:S01]  /*33c0*/  LDL.LU R215, [R1] ;  /* 0x0000000001d77983 */ /* 0x002ee20000300800 */
[----:B------:R-:W-:-:S01]  /*33d0*/  FADD R214, R100, R214 ;  /* 0x000000d664d67221 */ /* 0x000fc20000000000 */
[----:B------:R-:W-:Y:S01]  /*33e0*/  FADD R213, R101, R213 ;  /* 0x000000d565d57221 */ /* 0x000fe20000000000 */
[----:B------:R-:W-:-:S01]  /*33f0*/  FADD R212, R102, R212 ;  /* 0x000000d466d47221 */ /* 0x000fc20000000000 */
[----:B------:R-:W-:Y:S01]  /*3400*/  FADD R211, R103, R211 ;  /* 0x000000d367d37221 */ /* 0x000fe20000000000 */
[----:B------:R-:W-:-:S01]  /*3410*/  FADD R210, R104, R210 ;  /* 0x000000d268d27221 */ /* 0x000fc20000000000 */
[----:B------:R-:W-:Y:S01]  /*3420*/  STL [R1+0xc0], R214 ;  /* 0x0000c0d601007387 */ /* 0x000fe20000100800 */
        /* <DEDUP_REMOVED lines=11> */
[----:B------:R1:W-:Y:S01]  /*34e0*/  STL [R1+0xcc], R211 ;  /* 0x0000ccd301007387 */ /* 0x0003e20000100800 */
[----:B------:R-:W-:-:S01]  /*34f0*/  FADD R200, R114, R200 ;  /* 0x000000c872c87221 */ /* 0x000fc20000000000 */
[----:B------:R-:W-:Y:S01]  /*3500*/  FADD R199, R115, R199 ;  /* 0x000000c773c77221 */ /* 0x000fe20000000000 */
        /* <DEDUP_REMOVED lines=69> */
[----:B-----5:R-:W-:Y:S01]  /*3960*/  FADD R0, R57, R0 ;  /* 0x0000000039007221 */ /* 0x020fe20000000000 */
[----:B----4-:R-:W-:-:S01]  /*3970*/  FADD R227, R70, R227 ;  /* 0x000000e346e37221 */ /* 0x010fc20000000000 */
[----:B--2---:R-:W-:Y:S01]  /*3980*/  FADD R226, R69, R226 ;  /* 0x000000e245e27221 */ /* 0x004fe20000000000 */
[----:B---3--:R-:W-:-:S01]  /*3990*/  FADD R225, R68, R225 ;  /* 0x000000e144e17221 */ /* 0x008fc20000000000 */
        /* <DEDUP_REMOVED lines=9> */
[----:B------:R-:W-:-:S05]  /*3a30*/  FADD R215, R58, R215 ;  /* 0x000000d73ad77221 */ /* 0x000fca0000000000 */
[----:B------:R2:W-:Y:S04]  /*3a40*/  STL [R1], R215 ;  /* 0x000000d701007387 */ /* 0x0005e80000100800 */
[----:B------:R3:W-:Y:S04]  /*3a50*/  STL [R1+0x4], R216 ;  /* 0x000004d801007387 */ /* 0x0007e80000100800 */
        /* <DEDUP_REMOVED lines=8> */
[----:B-1----:R-:W4:Y:S04]  /*3ae0*/  LDL.LU R211, [R1+0x34] ;  /* 0x0000340001d37983 */ /* 0x002f280000300800 */
[----:B------:R1:W-:Y:S04]  /*3af0*/  STL [R1+0x28], R225 ;  /* 0x000028e101007387 */ /* 0x0003e80000100800 */
[----:B------:R-:W4:Y:S04]  /*3b00*/  LDL.LU R212, [R1+0x38] ;  /* 0x0000380001d47983 */ /* 0x000f280000300800 */
[----:B------:R1:W-:Y:S04]  /*3b10*/  STL [R1+0x2c], R226 ;  /* 0x00002ce201007387 */ /* 0x0003e80000100800 */
[----:B------:R-:W4:Y:S04]  /*3b20*/  LDL.LU R213, [R1+0x3c] ;  /* 0x00003c0001d57983 */ /* 0x000f280000300800 */
[----:B------:R1:W-:Y:S04]  /*3b30*/  STL [R1+0x30], R227 ;  /* 0x000030e301007387 */ /* 0x0003e80000100800 */
[----:B------:R-:W4:Y:S04]  /*3b40*/  LDL.LU R214, [R1+0x40] ;  /* 0x0000400001d67983 */ /* 0x000f280000300800 */
[----:B--2---:R-:W2:Y:S04]  /*3b50*/  LDL.LU R215, [R1+0x44] ;  /* 0x0000440001d77983 */ /* 0x004ea80000300800 */
[----:B---3--:R-:W3:Y:S04]  /*3b60*/  LDL.LU R216, [R1+0x48] ;  /* 0x0000480001d87983 */ /* 0x008ee80000300800 */
[----:B----4-:R-:W4:Y:S04]  /*3b70*/  LDL.LU R217, [R1+0x4c] ;  /* 0x00004c0001d97983 */ /* 0x010f280000300800 */
[----:B0-----:R-:W4:Y:S04]  /*3b80*/  LDL.LU R218, [R1+0x50] ;  /* 0x0000500001da7983 */ /* 0x001f280000300800 */
[----:B------:R-:W4:Y:S04]  /*3b90*/  LDL.LU R219, [R1+0x54] ;  /* 0x0000540001db7983 */ /* 0x000f280000300800 */
[----:B------:R-:W4:Y:S04]  /*3ba0*/  LDL.LU R220, [R1+0x58] ;  /* 0x0000580001dc7983 */ /* 0x000f280000300800 */
[----:B------:R-:W4:Y:S04]  /*3bb0*/  LDL.LU R221, [R1+0x5c] ;  /* 0x00005c0001dd7983 */ /* 0x000f280000300800 */
[----:B------:R-:W4:Y:S04]  /*3bc0*/  LDL.LU R222, [R1+0x60] ;  /* 0x0000600001de7983 */ /* 0x000f280000300800 */
[----:B------:R-:W4:Y:S04]  /*3bd0*/  LDL.LU R223, [R1+0x64] ;  /* 0x0000640001df7983 */ /* 0x000f280000300800 */
[----:B------:R-:W4:Y:S04]  /*3be0*/  LDL.LU R224, [R1+0x68] ;  /* 0x0000680001e07983 */ /* 0x000f280000300800 */
[----:B-1----:R-:W4:Y:S04]  /*3bf0*/  LDL.LU R225, [R1+0x6c] ;  /* 0x00006c0001e17983 */ /* 0x002f280000300800 */
[----:B------:R-:W4:Y:S04]  /*3c00*/  LDL.LU R226, [R1+0x70] ;  /* 0x0000700001e27983 */ /* 0x000f280000300800 */
[----:B------:R-:W4:Y:S01]  /*3c10*/  LDL.LU R227, [R1+0x74] ;  /* 0x0000740001e37983 */ /* 0x000f220000300800 */
[----:B------:R-:W-:-:S05]  /*3c20*/  FADD R211, R71, R211 ;  /* 0x000000d347d37221 */ /* 0x000fca0000000000 */
[----:B------:R0:W-:Y:S01]  /*3c30*/  STL [R1+0x34], R211 ;  /* 0x000034d301007387 */ /* 0x0001e20000100800 */
[----:B------:R-:W-:-:S03]  /*3c40*/  FADD R212, R72, R212 ;  /* 0x000000d448d47221 */ /* 0x000fc60000000000 */
[----:B0-----:R1:W5:Y:S01]  /*3c50*/  LDL.LU R211, [R1+0xcc] ;  /* 0x0000cc0001d37983 */ /* 0x0013620000300800 */
[----:B------:R-:W-:-:S03]  /*3c60*/  FADD R213, R73, R213 ;  /* 0x000000d549d57221 */ /* 0x000fc60000000000 */
[----:B------:R0:W-:Y:S01]  /*3c70*/  STL [R1+0x38], R212 ;  /* 0x000038d401007387 */ /* 0x0001e20000100800 */
[----:B------:R-:W-:-:S01]  /*3c80*/  FADD R214, R74, R214 ;  /* 0x000000d64ad67221 */ /* 0x000fc20000000000 */
[----:B--2---:R-:W-:Y:S02]  /*3c90*/  FADD R215, R75, R215 ;  /* 0x000000d74bd77221 */ /* 0x004fe40000000000 */
[----:B0-----:R1:W5:Y:S01]  /*3ca0*/  LDL.LU R212, [R1+0xc8] ;  /* 0x0000c80001d47983 */ /* 0x0013620000300800 */
[----:B---3--:R-:W-:-:S03]  /*3cb0*/  FADD R216, R76, R216 ;  /* 0x000000d84cd87221 */ /* 0x008fc60000000000 */
[----:B------:R0:W-:Y:S01]  /*3cc0*/  STL [R1+0x3c], R213 ;  /* 0x00003cd501007387 */ /* 0x0001e20000100800 */
[----:B----4-:R-:W-:-:S03]  /*3cd0*/  FADD R217, R77, R217 ;  /* 0x000000d94dd97221 */ /* 0x010fc60000000000 */
[----:B0-----:R1:W5:Y:S01]  /*3ce0*/  LDL.LU R213, [R1+0xc4] ;  /* 0x0000c40001d57983 */ /* 0x0013620000300800 */
[----:B------:R-:W-:-:S03]  /*3cf0*/  FADD R218, R78, R218 ;  /* 0x000000da4eda7221 */ /* 0x000fc60000000000 */
[----:B------:R0:W-:Y:S01]  /*3d00*/  STL [R1+0x40], R214 ;  /* 0x000040d601007387 */ /* 0x0001e20000100800 */
[----:B------:R-:W-:-:S01]  /*3d10*/  FADD R219, R79, R219 ;  /* 0x000000db4fdb7221 */ /* 0x000fc20000000000 */
[----:B------:R-:W-:Y:S02]  /*3d20*/  FADD R220, R80, R220 ;  /* 0x000000dc50dc7221 */ /* 0x000fe40000000000 */
[----:B0-----:R1:W5:Y:S04]  /*3d30*/  LDL.LU R214, [R1+0xc0] ;  /* 0x0000c00001d67983 */ /* 0x0013680000300800 */
[----:B------:R0:W-:Y:S01]  /*3d40*/  STL [R1+0x44], R215 ;  /* 0x000044d701007387 */ /* 0x0001e20000100800 */
[----:B------:R-:W-:-:S01]  /*3d50*/  FADD R221, R81, R221 ;  /* 0x000000dd51dd7221 */ /* 0x000fc20000000000 */
[----:B------:R-:W-:-:S02]  /*3d60*/  FADD R222, R82, R222 ;  /* 0x000000de52de7221 */ /* 0x000fc40000000000 */
[----:B0-----:R1:W5:Y:S04]  /*3d70*/  LDL.LU R215, [R1+0xbc] ;  /* 0x0000bc0001d77983 */ /* 0x0013680000300800 */
[----:B------:R0:W-:Y:S01]  /*3d80*/  STL [R1+0x48], R216 ;  /* 0x000048d801007387 */ /* 0x0001e20000100800 */
[----:B------:R-:W-:-:S03]  /*3d90*/  FADD R223, R83, R223 ;  /* 0x000000df53df7221 */ /* 0x000fc60000000000 */
        /* <DEDUP_REMOVED lines=13> */
[----:B------:R0:W-:Y:S04]  /*3e70*/  STL [R1+0x5c], R221 ;  /* 0x00005cdd01007387 */ /* 0x0001e80000100800 */
        /* <DEDUP_REMOVED lines=12> */
[----:B0-----:R1:W5:Y:S01]  /*3f40*/  LDL.LU R227, [R1+0x8c] ;  /* 0x00008c0001e37983 */ /* 0x0013620000300800 */
[----:B------:R-:W-:-:S05]  /*3f50*/  UMOV UR6, URZ ;  /* 0x0000003f00067c82 */ /* 0x000fca0008000000 */
.L_x_28:
[----:B------:R-:W-:Y:S05]  /*3f60*/  @!P2 BRA `(.L_x_29) ;  /* 0x000000000004a947 */ /* 0x000fea0003800000 */
[----:B------:R-:W-:Y:S01]  /*3f70*/  BPT.TRAP 0x1 ;  /* 0x000000040000795c */ /* 0x000fe20000300000 */
.L_x_29:
[----:B-----5:R4:W-:Y:S04]  /*3f80*/  STL [R1+0x8c], R0 ;  /* 0x00008c0001007387 */ /* 0x0209e80000100800 */
[----:B----4-:R-:W4:Y:S01]  /*3f90*/  LDL R0, [R1+0x78] ;  /* 0x0000780001007983 */ /* 0x010f220000100800 */
[----:B0-----:R-:W-:-:S05]  /*3fa0*/  IMAD.U32 R229, RZ, RZ, UR19 ;  /* 0x00000013ffe57e24 */ /* 0x001fca000f8e00ff */
[----:B------:R-:W-:-:S05]  /*3fb0*/  @P0 LEA R229, R229, UR14, 0x3 ;  /* 0x0000000ee5e50c11 */ /* 0x000fca000f8e18ff */
[----:B------:R-:W-:Y:S01]  /*3fc0*/  @P0 VIADD R229, R229, 0x28 ;  /* 0x00000028e5e50836 */ /* 0x000fe20000000000 */
[----:B------:R-:W-:-:S06]  /*3fd0*/  UISETP.GT.U32.AND UP0, UPT, UR13, 0x1, UPT ;  /* 0x000000010d00788c */ /* 0x000fcc000bf04070 */
[----:B------:R-:W-:Y:S02]  /*3fe0*/  PLOP3.LUT P1, PT, PT, PT, UP0, 0x80, 0x0 ;  /* 0x000000000000781c */ /* 0x000fe40003f2f008 */
[----:B----4-:R-:W-:Y:S02]  /*3ff0*/  @P0 PRMT R229, R0, 0x654, R229 ;  /* 0x0000065400e50816 */ /* 0x010fe400000000e5 */
[----:B------:R0:W5:Y:S02]  /*4000*/  LDL.LU R0, [R1+0x8c] ;  /* 0x00008c0001007983 */ /* 0x0001640000300800 */
[----:B------:R0:W-:Y:S07]  /*4010*/  @P0 SYNCS.ARRIVE.TRANS64.RED.A1T0 RZ, [R229+URZ], RZ ;  /* 0x000000ffe5ff09a7 */ /* 0x0001ee000810043f */
[----:B------:R-:W-:Y:S05]  /*4020*/  @P1 BRA `(.L_x_30) ;  /* 0x0000000000041947 */ /* 0x000fea0003800000 */
[----:B------:R-:W-:Y:S01]  /*4030*/  BPT.TRAP 0x1 ;  /* 0x000000040000795c */ /* 0x000fe20000300000 */
.L_x_30:
[----:B------:R-:W-:Y:S01]  /*4040*/  UIADD3 UR18, UR18, 0x1, URZ ;  /* 0x0000000112127890 */ /* 0x000fe2000fffe03f */
[C---:B------:R-:W-:Y:S01]  /*4050*/  ISETP.GT.AND P1, PT, R228.reuse, 0x1, PT ;  /* 0x00000001e400780c */ /* 0x040fe20003f24270 */
[----:B------:R-:W-:Y:S01]  /*4060*/  UIADD3 UR19, UR19, 0x1, URZ ;  /* 0x0000000113137890 */ /* 0x000fe2000fffe03f */
[----:B------:R-:W-:Y:S01]  /*4070*/  VIADD R228, R228, 0xffffffff ;  /* 0xffffffffe4e47836 */ /* 0x000fe20000000000 */
[----:B------:R-:W-:Y:S02]  /*4080*/  UISETP.NE.AND UP0, UPT, UR18, 0x5, UPT ;  /* 0x000000051200788c */ /* 0x000fe4000bf05270 */
[----:B------:R-:W-:Y:S02]  /*4090*/  UISETP.NE.AND UP1, UPT, UR19, 0x5, UPT ;  /* 0x000000051300788c */ /* 0x000fe4000bf25270 */
[----:B------:R-:W-:Y:S02]  /*40a0*/  USEL UR8, URZ, 0x1, UP0 ;  /* 0x000000013f087887 */ /* 0x000fe40008000000 */
[----:B------:R-:W-:-:S02]  /*40b0*/  USEL UR18, UR18, URZ, UP0 ;  /* 0x0000003f12127287 */ /* 0x000fc40008000000 */
[----:B------:R-:W-:Y:S02]  /*40c0*/  USEL UR19, UR19, URZ, UP1 ;  /* 0x0000003f13137287 */ /* 0x000fe40008800000 */
[----:B------:R-:W-:Y:S01]  /*40d0*/  LOP3.LUT R227, R227, UR8, RZ, 0x3c, !PT ;  /* 0x00000008e3e37c12 */ /* 0x000fe2000f8e3cff */
[----:B------:R-:W-:Y:S01]  /*40e0*/  UMOV UR8, 0x1 ;  /* 0x0000000100087882 */ /* 0x000fe20000000000 */
[----:B------:R-:W-:Y:S08]  /*40f0*/  @P1 BRA `(.L_x_31) ;  /* 0xffffffec00801947 */ /* 0x000ff0000383ffff */
.L_x_23:
[----:B------:R-:W-:-:S04]  /*4100*/  UISETP.NE.AND UP0, UPT, UR6, URZ, UPT ;  /* 0x0000003f0600728c */ /* 0x000fc8000bf05270 */
[----:B------:R-:W-:-:S06]  /*4110*/  USEL UR6, URZ, 0x1, !UP0 ;  /* 0x000000013f067887 */ /* 0x000fcc000c000000 */
[----:B------:R-:W-:-:S13]  /*4120*/  ISETP.NE.AND P1, PT, RZ, UR6, PT ;  /* 0x00000006ff007c0c */ /* 0x000fda000bf25270 */
[----:B------:R-:W-:Y:S05]  /*4130*/  @!P1 BRA `(.L_x_32) ;  /* 0x0000000c00dc9947 */ /* 0x000fea0003800000 */
[----:B------:R-:W4:Y:S04]  /*4140*/  LDL.LU R227, [R1+0x74] ;  /* 0x0000740001e37983 */ /* 0x000f280000300800 */
[----:B----4-:R4:W-:Y:S04]  /*4150*/  STL [R1+0x8c], R227 ;  /* 0x00008ce301007387 */ /* 0x0109e80000100800 */
[----:B----4-:R-:W4:Y:S04]  /*4160*/  LDL.LU R227, [R1+0x70] ;  /* 0x0000700001e37983 */ /* 0x010f280000300800 */
        /* <DEDUP_REMOVED lines=55> */
[----:B----4-:R-:W4:Y:S01]  /*44e0*/  LDL.LU R227, [R1] ;  /* 0x0000000001e37983 */ /* 0x010f220000300800 */
[----:B------:R-:W-:-:S02]  /*44f0*/  WARPGROUP.DEPBAR.LE gsb0, 0x0 ;  /* 0x00008000000079c5 */ /* 0x000fc40000010000 */
[----:B------:R-:W-:Y:S01]  /*4500*/  FADD R226, R88, R226 ;  /* 0x000000e258e27221 */ /* 0x000fe20000000000 */
        /* <DEDUP_REMOVED lines=96> */
[----:B-----5:R-:W-:Y:S01]  /*4b10*/  FADD R0, R57, R0 ;  /* 0x0000000039007221 */ /* 0x020fe20000000000 */
[----:B----4-:R-:W-:-:S05]  /*4b20*/  FADD R227, R58, R227 ;  /* 0x000000e33ae37221 */ /* 0x010fca0000000000 */
[----:B------:R4:W-:Y:S04]  /*4b30*/  STL [R1], R227 ;  /* 0x000000e301007387 */ /* 0x0009e80000100800 */
[----:B----4-:R-:W4:Y:S02]  /*4b40*/  LDL.LU R227, [R1+0xfc] ;  /* 0x0000fc0001e37983 */ /* 0x010f240000300800 */
[----:B----4-:R-:W-:-:S05]  /*4b50*/  FADD R227, R59, R227 ;  /* 0x000000e33be37221 */ /* 0x010fca0000000000 */
[----:B------:R4:W-:Y:S04]  /*4b60*/  STL [R1+0x4], R227 ;  /* 0x000004e301007387 */ /* 0x0009e80000100800 */
        /* <DEDUP_REMOVED lines=83> */
[----:B------:R4:W-:Y:S02]  /*50a0*/  STL [R1+0x74], R227 ;  /* 0x000074e301007387 */ /* 0x0009e40000100800 */
.L_x_32:
[----:B------:R-:W-:Y:S02]  /*50b0*/  WARPGROUP.DEPBAR.LE gsb0, 0x0 ;  /* 0x00008000000079c5 */ /* 0x000fe40000010000 */
[----:B------:R-:W0:Y:S02]  /*50c0*/  LDC R24, c[0x0][0x28c] ;  /* 0x0000a300ff187b82 */ /* 0x000e240000000800 */
[----:B0-----:R-:W-:-:S13]  /*50d0*/  ISETP.GE.AND P1, PT, R24, 0x1, PT ;  /* 0x000000011800780c */ /* 0x001fda0003f26270 */
[----:B------:R-:W-:Y:S05]  /*50e0*/  @!P1 BRA `(.L_x_33) ;  /* 0x00000000005c9947 */ /* 0x000fea0003800000 */
[----:B------:R-:W-:-:S06]  /*50f0*/  UISETP.NE.AND UP0, UPT, UR23, 0x3, UPT ;  /* 0x000000031700788c */ /* 0x000fcc000bf05270 */
[----:B------:R-:W-:-:S13]  /*5100*/  PLOP3.LUT P1, PT, PT, PT, UP0, 0x80, 0x0 ;  /* 0x000000000000781c */ /* 0x000fda0003f2f008 */
[----:B------:R-:W-:Y:S05]  /*5110*/  @!P1 BRA `(.L_x_34) ;  /* 0x0000000000049947 */ /* 0x000fea0003800000 */
[----:B------:R-:W-:Y:S01]  /*5120*/  BPT.TRAP 0x1 ;  /* 0x000000040000795c */ /* 0x000fe20000300000 */
.L_x_34:
[----:B------:R-:W-:Y:S04]  /*5130*/  BSSY B0, `(.L_x_35) ;  /* 0x000000e000007945 */ /* 0x000fe80003800000 */
[----:B------:R-:W-:Y:S05]  /*5140*/  @!P0 BRA `(.L_x_36) ;  /* 0x0000000000308947 */ /* 0x000fea0003800000 */
[----:B----4-:R-:W4:Y:S01]  /*5150*/  LDL R227, [R1+0x78] ;  /* 0x0000780001e37983 */ /* 0x010f220000100800 */
[----:B------:R-:W-:-:S04]  /*5160*/  UISETP.LT.AND UP0, UPT, UR12, 0x1, UPT ;  /* 0x000000010c00788c */ /* 0x000fc8000bf01270 */
[----:B------:R-:W-:-:S04]  /*5170*/  USEL UR8, UR12, 0x1, UP0 ;  /* 0x000000010c087887 */ /* 0x000fc80008000000 */
[----:B------:R-:W-:-:S04]  /*5180*/  UIADD3 UR8, UR5, UR12, -UR8 ;  /* 0x0000000c05087290 */ /* 0x000fc8000fffe808 */
[----:B------:R-:W-:-:S04]  /*5190*/  UIMAD.WIDE.U32 UR6, UR8, -0x33333333, URZ ;  /* 0xcccccccd080678a5 */ /* 0x000fc8000f8e003f */
[----:B------:R-:W-:-:S04]  /*51a0*/  USHF.R.U32.HI UR6, URZ, 0x2, UR7 ;  /* 0x000000023f067899 */ /* 0x000fc80008011607 */
[----:B------:R-:W-:-:S04]  /*51b0*/  UIMAD UR8, UR6, -0x5, UR8 ;  /* 0xfffffffb060878a4 */ /* 0x000fc8000f8e0208 */
[----:B------:R-:W-:-:S04]  /*51c0*/  ULEA UR8, UR8, UR14, 0x3 ;  /* 0x0000000e08087291 */ /* 0x000fc8000f8e183f */
[----:B------:R-:W-:-:S06]  /*51d0*/  UIADD3 UR8, UR8, 0x28, URZ ;  /* 0x0000002808087890 */ /* 0x000fcc000fffe03f */
[----:B------:R-:W-:-:S05]  /*51e0*/  IMAD.U32 R24, RZ, RZ, UR8 ;  /* 0x00000008ff187e24 */ /* 0x000fca000f8e00ff */
[----:B----4-:R-:W-:-:S04]  /*51f0*/  PRMT R24, R227, 0x654, R24 ;  /* 0x00000654e3187816 */ /* 0x010fc80000000018 */
[----:B------:R0:W-:Y:S03]  /*5200*/  SYNCS.ARRIVE.TRANS64.RED.A1T0 RZ, [R24+URZ], RZ ;  /* 0x000000ff18ff79a7 */ /* 0x0001e6000810043f */
.L_x_36:
[----:B------:R-:W-:Y:S05]  /*5210*/  BSYNC B0 ;  /* 0x0000000000007941 */ /* 0x000fea0003800000 */
.L_x_35:
[----:B------:R-:W-:-:S06]  /*5220*/  UISETP.GT.U32.AND UP0, UPT, UR13, 0x1, UPT ;  /* 0x000000010d00788c */ /* 0x000fcc000bf04070 */
[----:B------:R-:W-:-:S13]  /*5230*/  PLOP3.LUT P1, PT, PT, PT, UP0, 0x80, 0x0 ;  /* 0x000000000000781c */ /* 0x000fda0003f2f008 */
[----:B------:R-:W-:Y:S05]  /*5240*/  @P1 BRA `(.L_x_33) ;  /* 0x0000000000041947 */ /* 0x000fea0003800000 */
[----:B------:R-:W-:Y:S01]  /*5250*/  BPT.TRAP 0x1 ;  /* 0x000000040000795c */ /* 0x000fe20000300000 */
.L_x_33:
[----:B------:R0:W-:Y:S01]  /*5260*/  STL [R1+0x90], R2 ;  /* 0x0000900201007387 */ /* 0x0001e20000100800 */
[----:B------:R-:W1:Y:S01]  /*5270*/  LDC R29, c[0x0][0x288] ;  /* 0x0000a200ff1d7b82 */ /* 0x000e620000000800 */
[----:B------:R-:W-:Y:S02]  /*5280*/  UIADD3 UR9, UR12, UR5, URZ ;  /* 0x000000050c097290 */ /* 0x000fe4000fffe03f */
[----:B------:R-:W-:Y:S01]  /*5290*/  USHF.R.S32.HI UR10, URZ, 0x1f, UR22 ;  /* 0x0000001f3f0a7899 */ /* 0x000fe20008011416 */
[----:B------:R-:W-:Y:S01]  /*52a0*/  ULDC.64 UR6, c[0x0][0x5d0] ;  /* 0x0001740000067ab9 */ /* 0x000fe20000000a00 */
[----:B------:R-:W-:Y:S01]  /*52b0*/  ULDC UR11, c[0x0][0x284] ;  /* 0x0000a100000b7ab9 */ /* 0x000fe20000000800 */
[----:B0-----:R-:W2:Y:S04]  /*52c0*/  LDL.LU R2, [R1+0x84] ;  /* 0x0000840001027983 */ /* 0x001ea80000300800 */
[----:B-----5:R0:W-:Y:S04]  /*52d0*/  STL [R1+0x8c], R0 ;  /* 0x00008c0001007387 */ /* 0x0201e80000100800 */
[----:B----4-:R-:W4:Y:S01]  /*52e0*/  LDL.LU R227, [R1+0x88] ;  /* 0x0000880001e37983 */ /* 0x010f220000300800 */
[----:B0-----:R-:W0:Y:S02]  /*52f0*/  S2R R0, SR_TID.X ;  /* 0x0000000000007919 */ /* 0x001e240000002100 */
[----:B0-----:R-:W-:-:S02]  /*5300*/  SHF.R.U32.HI R24, RZ, 0x2, R0 ;  /* 0x00000002ff187819 */ /* 0x001fc40000011600 */
[----:B------:R-:W-:Y:S02]  /*5310*/  LOP3.LUT R26, R0, 0x60, RZ, 0xc0, !PT ;  /* 0x00000060001a7812 */ /* 0x000fe400078ec0ff */
[----:B------:R-:W-:Y:S02]  /*5320*/  SHF.R.U32.HI R27, RZ, 0x7, R0 ;  /* 0x00000007ff1b7819 */ /* 0x000fe40000011600 */
[----:B------:R-:W-:Y:S02]  /*5330*/  LOP3.LUT R25, R24, 0x7, RZ, 0xc0, !PT ;  /* 0x0000000718197812 */ /* 0x000fe400078ec0ff */
[----:B------:R-:W-:Y:S02]  /*5340*/  SHF.R.U32.HI R28, RZ, 0x1, R26 ;  /* 0x00000001ff1c7819 */ /* 0x000fe4000001161a */
[----:B------:R-:W-:Y:S02]  /*5350*/  LOP3.LUT R24, R27, 0x1, RZ, 0xc0, !PT ;  /* 0x000000011b187812 */ /* 0x000fe400078ec0ff */
[----:B------:R-:W-:Y:S01]  /*5360*/  IADD3 R27, RZ, -R28, -R25 ;  /* 0x8000001cff1b7210 */ /* 0x000fe20007ffe819 */
[----:B------:R-:W-:-:S02]  /*5370*/  IMAD.SHL.U32 R32, R0, 0x2, RZ ;  /* 0x0000000200207824 */ /* 0x000fc400078e00ff */
[C---:B------:R-:W-:Y:S02]  /*5380*/  IMAD.SHL.U32 R26, R24.reuse, 0x40, RZ ;  /* 0x00000040181a7824 */ /* 0x040fe400078e00ff */
[----:B------:R-:W-:Y:S01]  /*5390*/  IMAD R42, R24, -0x40, R27 ;  /* 0xffffffc0182a7824 */ /* 0x000fe200078e021b */
[----:B------:R-:W-:Y:S01]  /*53a0*/  LOP3.LUT R24, R0, 0x3, RZ, 0xc0, !PT ;  /* 0x0000000300187812 */ /* 0x000fe200078ec0ff */
[----:B--2---:R-:W-:Y:S02]  /*53b0*/  IMAD.SHL.U32 R41, R2, 0x80, RZ ;  /* 0x0000008002297824 */ /* 0x004fe400078e00ff */
[----:B------:R0:W5:Y:S04]  /*53c0*/  LDL.LU R2, [R1+0x90] ;  /* 0x0000900001027983 */ /* 0x0001680000300800 */
[----:B------:R0:W5:Y:S01]  /*53d0*/  LDL.LU R0, [R1+0x8c] ;  /* 0x00008c0001007983 */ /* 0x0001620000300800 */
[----:B------:R-:W-:Y:S01]  /*53e0*/  LOP3.LUT R43, R26, 0x40, R25, 0xe2, !PT ;  /* 0x000000401a2b7812 */ /* 0x000fe200078ee219 */
[----:B----4-:R-:W-:Y:S01]  /*53f0*/  IMAD.SHL.U32 R25, R227, 0x100, RZ ;  /* 0x00000100e3197824 */ /* 0x010fe200078e00ff */
[----:B------:R-:W-:Y:S01]  /*5400*/  UISETP.GT.U32.AND UP0, UPT, UR9, 0x4, UPT ;  /* 0x000000040900788c */ /* 0x000fe2000bf04070 */
[C---:B-1----:R-:W-:Y:S01]  /*5410*/  ISETP.GE.AND P1, PT, R41.reuse, R29, PT ;  /* 0x0000001d2900720c */ /* 0x042fe20003f26270 */
[----:B------:R-:W-:Y:S01]  /*5420*/  UIMAD UR5, UR10, UR6, URZ ;  /* 0x000000060a0572a4 */ /* 0x000fe2000f8e023f */
[----:B------:R-:W-:Y:S01]  /*5430*/  LOP3.LUT R32, R41, 0x6, R32, 0xf8, !PT ;  /* 0x0000000629207812 */ /* 0x000fe200078ef820 */
[----:B------:R-:W-:Y:S01]  /*5440*/  UISETP.LT.U32.AND UP0, UPT, UR12, 0x5, UP0 ;  /* 0x000000050c00788c */ /* 0x000fe20008701070 */
[----:B------:R-:W-:Y:S01]  /*5450*/  ISETP.GE.OR P1, PT, R25, UR11, P1 ;  /* 0x0000000b19007c0c */ /* 0x000fe20008f26670 */
[----:B------:R-:W-:Y:S01]  /*5460*/  UISETP.GE.U32.AND UP1, UPT, UR12, 0x5, UPT ;  /* 0x000000050c00788c */ /* 0x000fe2000bf26070 */
[----:B------:R-:W-:Y:S01]  /*5470*/  IMAD.U32 R27, RZ, RZ, UR6 ;  /* 0x00000006ff1b7e24 */ /* 0x000fe2000f8e00ff */
[----:B------:R-:W-:Y:S01]  /*5480*/  UIMAD UR8, UR22, UR7, UR5 ;  /* 0x00000007160872a4 */ /* 0x000fe2000f8e0205 */
[----:B------:R-:W-:Y:S01]  /*5490*/  SHF.R.S32.HI R33, RZ, 0x1f, R32 ;  /* 0x0000001fff217819 */ /* 0x000fe20000011420 */
[----:B------:R-:W-:-:S02]  /*54a0*/  UIMAD.WIDE.U32 UR6, UR9, -0x33333333, URZ ;  /* 0xcccccccd090678a5 */ /* 0x000fc4000f8e003f */
[----:B------:R-:W-:Y:S02]  /*54b0*/  USEL UR5, URZ, 0x1, !UP0 ;  /* 0x000000013f057887 */ /* 0x000fe4000c000000 */
[----:B------:R-:W-:Y:S01]  /*54c0*/  USHF.R.U32.HI UR6, URZ, 0x2, UR7 ;  /* 0x000000023f067899 */ /* 0x000fe20008011607 */
[----:B------:R-:W-:Y:S01]  /*54d0*/  IMAD.WIDE.U32 R26, R27, UR22, R32 ;  /* 0x000000161b1a7c25 */ /* 0x000fe2000f8e0020 */
[----:B------:R-:W-:Y:S01]  /*54e0*/  ULOP3.LUT UR4, UR4, UR5, URZ, 0x3c, !UPT ;  /* 0x0000000504047292 */ /* 0x000fe2000f8e3c3f */
[----:B------:R-:W-:Y:S02]  /*54f0*/  IADD3 R42, -R25, UR11, R42 ;  /* 0x0000000b192a7c10 */ /* 0x000fe4000fffe12a */
[----:B------:R-:W-:Y:S01]  /*5500*/  IMAD.WIDE R38, R227, 0x100, RZ ;  /* 0x00000100e3267825 */ /* 0x000fe200078e02ff */
[----:B------:R-:W-:Y:S02]  /*5510*/  UIMAD UR5, UR6, -0x5, UR9 ;  /* 0xfffffffb060578a4 */ /* 0x000fe4000f8e0209 */
[----:B------:R-:W-:Y:S01]  /*5520*/  @UP1 ULOP3.LUT UR4, UR4, 0x1, UR6, 0x78, !UPT ;  /* 0x0000000104041892 */ /* 0x000fe2000f8e7806 */
[----:B------:R-:W-:-:S02]  /*5530*/  IMAD R24, R24, -0x2, R29 ;  /* 0xfffffffe18187824 */ /* 0x000fc400078e021d */
[----:B------:R-:W-:Y:S01]  /*5540*/  VIADD R27, R27, UR8 ;  /* 0x000000081b1b7c36 */ /* 0x000fe20008000000 */
[----:B------:R-:W-:Y:S01]  /*5550*/  LOP3.LUT R43, R38, R43, R28, 0xfe, !PT ;  /* 0x0000002b262b7212 */ /* 0x000fe200078efe1c */
[----:B------:R-:W-:Y:S02]  /*5560*/  IMAD.IADD R41, R24, 0x1, -R41 ;  /* 0x0000000118297824 */ /* 0x000fe400078e0a29 */
[----:B------:R-:W-:Y:S01]  /*5570*/  IMAD.MOV.U32 R40, RZ, RZ, -0x1 ;  /* 0xffffffffff287424 */ /* 0x000fe200078e00ff */
[----:B0-----:R-:W-:Y:S06]  /*5580*/  @P1 BRA `(.L_x_37) ;  /* 0x0000008c00fc1947 */ /* 0x001fec0003800000 */
[----:B------:R-:W0:Y:S01]  /*5590*/  LDC.64 R28, c[0x0][0x5c8] ;  /* 0x00017200ff1c7b82 */ /* 0x000e220000000a00 */
[----:B------:R-:W-:Y:S01]  /*55a0*/  ULDC.64 UR6, c[0x0][0x5c0] ;  /* 0x0001700000067ab9 */ /* 0x000fe20000000a00 */
[----:B------:R-:W-:Y:S01]  /*55b0*/  BSSY B0, `(.L_x_37) ;  /* 0x00008fc000007945 */ /* 0x000fe20003800000 */
[-C--:B0-----:R-:W-:Y:S01]  /*55c0*/  IMAD R24, R39, R28.reuse, RZ ;  /* 0x0000001c27187224 */ /* 0x081fe200078e02ff */
[----:B------:R-:W-:Y:S01]  /*55d0*/  SHF.L.U64.HI R34, R28, 0x3, R29 ;  /* 0x000000031c227819 */ /* 0x000fe2000001021d */
[----:B------:R-:W-:-:S04]  /*55e0*/  IMAD.WIDE.U32 R26, R43, R28, R26 ;  /* 0x0000001c2b1a7225 */ /* 0x000fc800078e001a */
[----:B------:R-:W-:Y:S01]  /*55f0*/  IMAD R25, R43, R29, R24 ;  /* 0x0000001d2b197224 */ /* 0x000fe200078e0218 */
[C---:B------:R-:W-:Y:S01]  /*5600*/  LEA R30, P2, R28.reuse, R26, 0x7 ;  /* 0x0000001a1c1e7211 */ /* 0x040fe200078438ff */
[----:B------:R-:W-:Y:S01]  /*5610*/  IMAD.SHL.U32 R31, R28, 0x8, RZ ;  /* 0x000000081c1f7824 */ /* 0x000fe200078e00ff */
[----:B------:R-:W-:Y:S01]  /*5620*/  IADD3 R24, P1, R26, UR6, RZ ;  /* 0x000000061a187c10 */ /* 0x000fe2000ff3e0ff */
[----:B------:R-:W-:-:S03]  /*5630*/  IMAD.IADD R27, R27, 0x1, R25 ;  /* 0x000000011b1b7824 */ /* 0x000fc600078e0219 */
[----:B------:R-:W-:Y:S02]  /*5640*/  IADD3 R26, P5, P6, R26, UR6, R31 ;  /* 0x000000061a1a7c10 */ /* 0x000fe4000febe01f */
[----:B------:R-:W-:Y:S02]  /*5650*/  LEA.HI.X R29, R28, R27, R29, 0x7, P2 ;  /* 0x0000001b1c1d7211 */ /* 0x000fe400010f3c1d */
[C---:B------:R-:W-:Y:S02]  /*5660*/  IADD3.X R25, R27.reuse, UR7, RZ, P1, !PT ;  /* 0x000000071b197c10 */ /* 0x040fe40008ffe4ff */
[----:B------:R-:W-:Y:S02]  /*5670*/  IADD3.X R27, R27, UR7, R34, P5, P6 ;  /* 0x000000071b1b7c10 */ /* 0x000fe4000afec422 */
[----:B------:R-:W-:Y:S02]  /*5680*/  FSETP.NEU.AND P5, PT, RZ, UR21, PT ;  /* 0x00000015ff007c0b */ /* 0x000fe4000bfad000 */
[----:B------:R-:W-:-:S02]  /*5690*/  IADD3 R28, P1, P2, R30, UR6, R31 ;  /* 0x000000061e1c7c10 */ /* 0x000fc4000fa3e01f */
[----:B------:R-:W-:-:S04]  /*56a0*/  IADD3 R30, P3, R30, UR6, RZ ;  /* 0x000000061e1e7c10 */ /* 0x000fc8000ff7e0ff */
[C---:B------:R-:W-:Y:S02]  /*56b0*/  IADD3.X R31, R29.reuse, UR7, RZ, P3, !PT ;  /* 0x000000071d1f7c10 */ /* 0x040fe40009ffe4ff */
[----:B------:R-:W-:-:S03]  /*56c0*/  IADD3.X R29, R29, UR7, R34, P1, P2 ;  /* 0x000000071d1d7c10 */ /* 0x000fc60008fe4422 */
[----:B------:R-:W-:Y:S05]  /*56d0*/  @!P5 BRA `(.L_x_38) ;  /* 0x0000006c001cd947 */ /* 0x000fea0003800000 */
[----:B------:R-:W-:Y:S01]  /*56e0*/  ULDC.64 UR8, c[0x0][0x5b8] ;  /* 0x00016e0000087ab9 */ /* 0x000fe20000000a00 */
[----:B------:R-:W-:Y:S01]  /*56f0*/  ISETP.GE.AND P1, PT, R42, 0x1, PT ;  /* 0x000000012a00780c */ /* 0x000fe20003f26270 */
[----:B------:R-:W-:Y:S02]  /*5700*/  UIMAD UR6, UR10, UR8, URZ ;  /* 0x000000080a0672a4 */ /* 0x000fe4000f8e023f */
[----:B------:R-:W-:Y:S01]  /*5710*/  IMAD.U32 R35, RZ, RZ, UR8 ;  /* 0x00000008ff237e24 */ /* 0x000fe2000f8e00ff */
[----:B------:R-:W-:Y:S01]  /*5720*/  BSSY B1, `(.L_x_39) ;  /* 0x0000010000017945 */ /* 0x000fe20003800000 */
[----:B------:R-:W-:Y:S01]  /*5730*/  ISETP.LT.OR P5, PT, R41, 0x1, !P1 ;  /* 0x000000012900780c */ /* 0x000fe20004fa1670 */
[----:B------:R-:W-:Y:S02]  /*5740*/  UIMAD UR6, UR22, UR9, UR6 ;  /* 0x00000009160672a4 */ /* 0x000fe4000f8e0206 */
[----:B------:R-:W-:Y:S01]  /*5750*/  IMAD.WIDE.U32 R32, R35, UR22, R32 ;  /* 0x0000001623207c25 */ /* 0x000fe2000f8e0020 */
[----:B------:R-:W-:-:S03]  /*5760*/  ULDC.64 UR8, c[0x0][0x5a8] ;  /* 0x00016a0000087ab9 */ /* 0x000fc60000000a00 */
[----:B------:R-:W-:Y:S02]  /*5770*/  IMAD.MOV.U32 R36, RZ, RZ, R32 ;  /* 0x000000ffff247224 */ /* 0x000fe400078e0020 */
[----:B------:R-:W-:Y:S01]  /*5780*/  VIADD R37, R33, UR6 ;  /* 0x0000000621257c36 */ /* 0x000fe20008000000 */
[----:B------:R-:W-:Y:S02]  /*5790*/  ULDC.64 UR6, c[0x0][0x5b0] ;  /* 0x00016c0000067ab9 */ /* 0x000fe40000000a00 */
[----:B------:R-:W-:Y:S02]  /*57a0*/  IMAD R34, R39, UR6, RZ ;  /* 0x0000000627227c24 */ /* 0x000fe4000f8e02ff */
[----:B------:R-:W-:-:S04]  /*57b0*/  IMAD.WIDE.U32 R32, R43, UR6, R36 ;  /* 0x000000062b207c25 */ /* 0x000fc8000f8e0024 */
[--C-:B------:R-:W-:Y:S01]  /*57c0*/  IMAD R35, R43, UR7, R34.reuse ;  /* 0x000000072b237c24 */ /* 0x100fe2000f8e0222 */
[----:B------:R-:W-:Y:S02]  /*57d0*/  IADD3 R32, P2, R32, UR8, RZ ;  /* 0x0000000820207c10 */ /* 0x000fe4000ff5e0ff */
[----:B------:R-:W-:Y:S02]  /*57e0*/  PRMT R34, RZ, 0x7610, R34 ;  /* 0x00007610ff227816 */ /* 0x000fe40000000022 */
[----:B------:R-:W-:Y:S01]  /*57f0*/  IADD3.X R33, R33, UR9, R35, P2, !PT ;  /* 0x0000000921217c10 */ /* 0x000fe200097fe423 */
[----:B------:R-:W-:Y:S08]  /*5800*/  @P5 BRA `(.L_x_40) ;  /* 0x0000000000045947 */ /* 0x000ff00003800000 */
[----:B------:R0:W5:Y:S02]  /*5810*/  LDG.E.U8 R34, desc[UR16][R32.64] ;  /* 0x0000001020227981 */ /* 0x000164000c1e1100 */
.L_x_40:
[----:B------:R-:W-:Y:S05]  /*5820*/  BSYNC B1 ;  /* 0x0000000000017941 */ /* 0x000fea0003800000 */
.L_x_39:
[----:B-----5:R-:W-:Y:S01]  /*5830*/  LOP3.LUT R34, R34, 0xff, RZ, 0xc0, !PT ;  /* 0x000000ff22227812 */ /* 0x020fe200078ec0ff */
[----:B------:R-:W-:Y:S01]  /*5840*/  BSSY B1, `(.L_x_41) ;  /* 0x000000b000017945 */ /* 0x000fe20003800000 */
[----:B------:R-:W-:Y:S02]  /*5850*/  ISETP.LT.OR P3, PT, R41, 0x2, !P1 ;  /* 0x000000022900780c */ /* 0x000fe40004f61670 */
[----:B------:R-:W-:-:S05]  /*5860*/  F2FP.F16.E4M3.UNPACK_B R34, R34 ;  /* 0x00000022ff22723e */ /* 0x000fca00020006ff */
[----:B------:R-:W-:-:S05]  /*5870*/  HADD2.F32 R34, -RZ, R34.H0_H0 ;  /* 0x20000022ff227230 */ /* 0x000fca0000004100 */
[----:B------:R-:W-:Y:S01]  /*5880*/  FMUL R35, R34, UR21 ;  /* 0x0000001522237c20 */ /* 0x000fe20008400000 */
[----:B------:R-:W-:-:S03]  /*5890*/  PRMT R34, RZ, 0x7610, R34 ;  /* 0x00007610ff227816 */ /* 0x000fc60000000022 */
[----:B------:R-:W-:-:S05]  /*58a0*/  FFMA R35, R226, UR20, R35 ;  /* 0x00000014e2237c23 */ /* 0x000fca0008000023 */
[----:B------:R-:W-:-:S05]  /*58b0*/  F2FP.SATFINITE.E4M3.F32.PACK_AB_MERGE_C R35, RZ, R35, RZ ;  /* 0x00000023ff23723e */ /* 0x000fca00048070ff */
[----:B------:R1:W-:Y:S01]  /*58c0*/  @!P5 STG.E.U8 desc[UR16][R24.64], R35 ;  /* 0x000000231800d986 */ /* 0x0003e2000c101110 */
[----:B------:R-:W-:Y:S05]  /*58d0*/  @P3 BRA `(.L_x_42) ;  /* 0x0000000000043947 */ /* 0x000fea0003800000 */
[----:B------:R2:W5:Y:S02]  /*58e0*/  LDG.E.U8 R34, desc[UR16][R32.64+0x1] ;  /* 0x0000011020227981 */ /* 0x000564000c1e1100 */
.L_x_42:
[----:B------:R-:W-:Y:S05]  /*58f0*/  BSYNC B1 ;  /* 0x0000000000017941 */ /* 0x000fea0003800000 */
.L_x_41:
[----:B-----5:R-:W-:Y:S01]  /*5900*/  LOP3.LUT R34, R34, 0xff, RZ, 0xc0, !PT ;  /* 0x000000ff22227812 */ /* 0x020fe200078ec0ff */
[----:B------:R-:W-:Y:S01]  /*5910*/  BSSY B1, `(.L_x_43) ;  /* 0x0000013000017945 */ /* 0x000fe20003800000 */
[----:B------:R-:W-:Y:S02]  /*5920*/  IADD3 R45, P2, R43, 0x8, RZ ;  /* 0x000000082b2d7810 */ /* 0x000fe40007f5e0ff */
[----:B------:R-:W-:-:S03]  /*5930*/  F2FP.F16.E4M3.UNPACK_B R34, R34 ;  /* 0x00000022ff22723e */ /* 0x000fc600020006ff */
[----:B-1----:R-:W-:Y:S01]  /*5940*/  IMAD.X R35, RZ, RZ, R39, P2 ;  /* 0x000000ffff237224 */ /* 0x002fe200010e0627 */
[----:B------:R-:W-:Y:S01]  /*5950*/  ISETP.GE.AND P2, PT, R42, 0x9, PT ;  /* 0x000000092a00780c */ /* 0x000fe20003f46270 */
[----:B------:R-:W-:Y:S02]  /*5960*/  HADD2.F32 R34, -RZ, R34.H0_H0 ;  /* 0x20000022ff227230 */ /* 0x000fe40000004100 */
[----:B------:R-:W-:Y:S01]  /*5970*/  IMAD R46, R35, UR6, RZ ;  /* 0x00000006232e7c24 */ /* 0x000fe2000f8e02ff */
[----:B------:R-:W-:Y:S02]  /*5980*/  ISETP.LT.OR P5, PT, R41, 0x1, !P2 ;  /* 0x000000012900780c */ /* 0x000fe400057a1670 */
[----:B------:R-:W-:Y:S01]  /*5990*/  FMUL R44, R34, UR21 ;  /* 0x00000015222c7c20 */ /* 0x000fe20008400000 */
[----:B------:R-:W-:-:S04]  /*59a0*/  IMAD.WIDE.U32 R34, R45, UR6, R36 ;  /* 0x000000062d227c25 */ /* 0x000fc8000f8e0024 */
[----:B------:R-:W-:Y:S01]  /*59b0*/  FFMA R44, R225, UR20, R44 ;  /* 0x00000014e12c7c23 */ /* 0x000fe2000800002c */
[----:B------:R-:W-:Y:S01]  /*59c0*/  IMAD R45, R45, UR7, R46 ;  /* 0x000000072d2d7c24 */ /* 0x000fe2000f8e022e */
[----:B------:R-:W-:-:S03]  /*59d0*/  IADD3 R34, P6, R34, UR8, RZ ;  /* 0x0000000822227c10 */ /* 0x000fc6000ffde0ff */
[----:B------:R-:W-:Y:S02]  /*59e0*/  F2FP.SATFINITE.E4M3.F32.PACK_AB_MERGE_C R47, RZ, R44, RZ ;  /* 0x0000002cff2f723e */ /* 0x000fe400048070ff */
[----:B------:R-:W-:Y:S02]  /*59f0*/  IADD3.X R35, R35, UR9, R45, P6, !PT ;  /* 0x0000000923237c10 */ /* 0x000fe4000b7fe42d */
[----:B------:R-:W-:Y:S01]  /*5a00*/  PRMT R44, RZ, 0x7610, R44 ;  /* 0x00007610ff2c7816 */ /* 0x000fe2000000002c */
[----:B------:R1:W-:Y:S01]  /*5a10*/  @!P3 STG.E.U8 desc[UR16][R24.64+0x1], R47 ;  /* 0x0000012f1800b986 */ /* 0x0003e2000c101110 */
[----:B------:R-:W-:Y:S05]  /*5a20*/  @P5 BRA `(.L_x_44) ;  /* 0x0000000000045947 */ /* 0x000fea0003800000 */
[----:B------:R4:W5:Y:S02]  /*5a30*/  LDG.E.U8 R44, desc[UR16][R34.64] ;  /* 0x00000010222c7981 */ /* 0x000964000c1e1100 */
.L_x_44:
[----:B------:R-:W-:Y:S05]  /*5a40*/  BSYNC B1 ;  /* 0x0000000000017941 */ /* 0x000fea0003800000 */
.L_x_43:
        /* <DEDUP_REMOVED lines=12> */
.L_x_46:
[----:B------:R-:W-:Y:S05]  /*5b10*/  BSYNC B1 ;  /* 0x0000000000017941 */ /* 0x000fea0003800000 */
.L_x_45:
[----:B-----5:R-:W-:Y:S01]  /*5b20*/  LOP3.LUT R44, R44, 0xff, RZ, 0xc0, !PT ;  /* 0x000000ff2c2c7812 */ /* 0x020fe200078ec0ff */
[----:B------:R-:W-:Y:S01]  /*5b30*/  BSSY B1, `(.L_x_47) ;  /* 0x000000b000017945 */ /* 0x000fe20003800000 */
[----:B------:R-:W-:Y:S02]  /*5b40*/  ISETP.LT.OR P5, PT, R41, 0x9, !P1 ;  /* 0x000000092900780c */ /* 0x000fe40004fa1670 */
[----:B------:R-:W-:-:S05]  /*5b50*/  F2FP.F16.E4M3.UNPACK_B R44, R44 ;  /* 0x0000002cff2c723e */ /* 0x000fca00020006ff */
[----:B------:R-:W-:-:S05]  /*5b60*/  HADD2.F32 R44, -RZ, R44.H0_H0 ;  /* 0x2000002cff2c7230 */ /* 0x000fca0000004100 */
[----:B------:R-:W-:-:S04]  /*5b70*/  FMUL R44, R44, UR21 ;  /* 0x000000152c2c7c20 */ /* 0x000fc80008400000 */
[----:B------:R-:W-:-:S05]  /*5b80*/  FFMA R44, R223, UR20, R44 ;  /* 0x00000014df2c7c23 */ /* 0x000fca000800002c */
[----:B0-----:R-:W-:Y:S02]  /*5b90*/  F2FP.SATFINITE.E4M3.F32.PACK_AB_MERGE_C R45, RZ, R44, RZ ;  /* 0x0000002cff2d723e */ /* 0x001fe400048070ff */
[----:B------:R-:W-:-:S03]  /*5ba0*/  PRMT R44, RZ, 0x7610, R44 ;  /* 0x00007610ff2c7816 */ /* 0x000fc6000000002c */
[----:B------:R0:W-:Y:S01]  /*5bb0*/  @!P3 STG.E.U8 desc[UR16][R26.64+0x1], R45 ;  /* 0x0000012d1a00b986 */ /* 0x0001e2000c101110 */
[----:B------:R-:W-:Y:S05]  /*5bc0*/  @P5 BRA `(.L_x_48) ;  /* 0x0000000000045947 */ /* 0x000fea0003800000 */
[----:B------:R0:W5:Y:S02]  /*5bd0*/  LDG.E.U8 R44, desc[UR16][R32.64+0x8] ;  /* 0x00000810202c7981 */ /* 0x000164000c1e1100 */
.L_x_48:
[----:B------:R-:W-:Y:S05]  /*5be0*/  BSYNC B1 ;  /* 0x0000000000017941 */ /* 0x000fea0003800000 */
.L_x_47:
[----:B-----5:R-:W-:Y:S01]  /*5bf0*/  LOP3.LUT R44, R44, 0xff, RZ, 0xc0, !PT ;  /* 0x000000ff2c2c7812 */ /* 0x020fe200078ec0ff */
[----:B------:R-:W-:Y:S01]  /*5c00*/  BSSY B1, `(.L_x_49) ;  /* 0x000000b000017945 */ /* 0x000fe20003800000 */
[----:B------:R-:W-:Y:S02]  /*5c10*/  ISETP.LT.OR P3, PT, R41, 0xa, !P1 ;  /* 0x0000000a2900780c */ /* 0x000fe40004f61670 */
[----:B------:R-:W-:-:S05]  /*5c20*/  F2FP.F16.E4M3.UNPACK_B R44, R44 ;  /* 0x0000002cff2c723e */ /* 0x000fca00020006ff */
[----:B------:R-:W-:-:S05]  /*5c30*/  HADD2.F32 R44, -RZ, R44.H0_H0 ;  /* 0x2000002cff2c7230 */ /* 0x000fca0000004100 */
[----:B0-----:R-:W-:Y:S01]  /*5c40*/  FMUL R45, R44, UR21 ;  /* 0x000000152c2d7c20 */ /* 0x001fe20008400000 */
[----:B------:R-:W-:-:S03]  /*5c50*/  PRMT R44, RZ, 0x7610, R44 ;  /* 0x00007610ff2c7816 */ /* 0x000fc6000000002c */
[----:B------:R-:W-:-:S05]  /*5c60*/  FFMA R45, R222, UR20, R45 ;  /* 0x00000014de2d7c23 */ /* 0x000fca000800002d */
[----:B------:R-:W-:-:S05]  /*5c70*/  F2FP.SATFINITE.E4M3.F32.PACK_AB_MERGE_C R45, RZ, R45, RZ ;  /* 0x0000002dff2d723e */ /* 0x000fca00048070ff */
[----:B------:R0:W-:Y:S01]  /*5c80*/  @!P5 STG.E.U8 desc[UR16][R24.64+0x8], R45 ;  /* 0x0000082d1800d986 */ /* 0x0001e2000c101110 */
[----:B------:R-:W-:Y:S05]  /*5c90*/  @P3 BRA `(.L_x_50) ;  /* 0x0000000000043947 */ /* 0x000fea0003800000 */
[----:B------:R0:W5:Y:S02]  /*5ca0*/  LDG.E.U8 R44, desc[UR16][R32.64+0x9] ;  /* 0x00000910202c7981 */ /* 0x000164000c1e1100 */
.L_x_50:
[----:B------:R-:W-:Y:S05]  /*5cb0*/  BSYNC B1 ;  /* 0x0000000000017941 */ /* 0x000fea0003800000 */
.L_x_49:
        /* <DEDUP_REMOVED lines=12> */
.L_x_52:
[----:B------:R-:W-:Y:S05]  /*5d80*/  BSYNC B1 ;  /* 0x0000000000017941 */ /* 0x000fea0003800000 */
.L_x_51:
        /* <DEDUP_REMOVED lines=12> */
.L_x_54:
[----:B------:R-:W-:Y:S05]  /*5e50*/  BSYNC B1 ;  /* 0x0000000000017941 */ /* 0x000fea0003800000 */
.L_x_53:
        /* <DEDUP_REMOVED lines=12> */
.L_x_56:
[----:B------:R-:W-:Y:S05]  /*5f20*/  BSYNC B1 ;  /* 0x0000000000017941 */ /* 0x000fea0003800000 */
.L_x_55:
        /* <DEDUP_REMOVED lines=12> */
.L_x_58:
[----:B------:R-:W-:Y:S05]  /*5ff0*/  BSYNC B1 ;  /* 0x0000000000017941 */ /* 0x000fea0003800000 */
.L_x_57:
        /* <DEDUP_REMOVED lines=12> */
.L_x_60:
[----:B------:R-:W-:Y:S05]  /*60c0*/  BSYNC B1 ;  /* 0x0000000000017941 */ /* 0x000fea0003800000 */
.L_x_59:
        /* <DEDUP_REMOVED lines=12> */
.L_x_62:
[----:B------:R-:W-:Y:S05]  /*6190*/  BSYNC B1 ;  /* 0x0000000000017941 */ /* 0x000fea0003800000 */
.L_x_61:
        /* <DEDUP_REMOVED lines=12> */
.L_x_64:
[----:B------:R-:W-:Y:S05]  /*6260*/  BSYNC B1 ;  /* 0x0000000000017941 */ /* 0x000fea0003800000 */
.L_x_63:
        /* <DEDUP_REMOVED lines=12> */
.L_x_66:
[----:B------:R-:W-:Y:S05]  /*6330*/  BSYNC B1 ;  /* 0x0000000000017941 */ /* 0x000fea0003800000 */
.L_x_65:
        /* <DEDUP_REMOVED lines=12> */
.L_x_68:
[----:B------:R-:W-:Y:S05]  /*6400*/  BSYNC B1 ;  /* 0x0000000000017941 */ /* 0x000fea0003800000 */
.L_x_67:
        /* <DEDUP_REMOVED lines=12> */
.L_x_70:
[----:B------:R-:W-:Y:S05]  /*64d0*/  BSYNC B1 ;  /* 0x0000000000017941 */ /* 0x000fea0003800000 */
.L_x_69:
        /* <DEDUP_REMOVED lines=12> */
.L_x_72:
[----:B------:R-:W-:Y:S05]  /*65a0*/  BSYNC B1 ;  /* 0x0000000000017941 */ /* 0x000fea0003800000 */
.L_x_71:
        /* <DEDUP_REMOVED lines=12> */
.L_x_74:
[----:B------:R-:W-:Y:S05]  /*6670*/  BSYNC B1 ;  /* 0x0000000000017941 */ /* 0x000fea0003800000 */
.L_x_73:
        /* <DEDUP_REMOVED lines=12> */
.L_x_76:
[----:B------:R-:W-:Y:S05]  /*6740*/  BSYNC B1 ;  /* 0x0000000000017941 */ /* 0x000fea0003800000 */
.L_x_75:
        /* <DEDUP_REMOVED lines=12> */
.L_x_78:
[----:B------:R-:W-:Y:S05]  /*6810*/  BSYNC B1 ;  /* 0x0000000000017941 */ /* 0x000fea0003800000 */
.L_x_77:
        /* <DEDUP_REMOVED lines=12> */
.L_x_80:
[----:B------:R-:W-:Y:S05]  /*68e0*/  BSYNC B1 ;  /* 0x0000000000017941 */ /* 0x000fea0003800000 */
.L_x_79:
        /* <DEDUP_REMOVED lines=12> */
.L_x_82:
[----:B------:R-:W-:Y:S05]  /*69b0*/  BSYNC B1 ;  /* 0x0000000000017941 */ /* 0x000fea0003800000 */
.L_x_81:
        /* <DEDUP_REMOVED lines=12> */
.L_x_84:
[----:B------:R-:W-:Y:S05]  /*6a80*/  BSYNC B1 ;  /* 0x0000000000017941 */ /* 0x000fea0003800000 */
.L_x_83:
        /* <DEDUP_REMOVED lines=12> */
.L_x_86:
[----:B------:R-:W-:Y:S05]  /*6b50*/  BSYNC B1 ;  /* 0x0000000000017941 */ /* 0x000fea0003800000 */
.L_x_85:
        /* <DEDUP_REMOVED lines=12> */
.L_x_88:
[----:B------:R-:W-:Y:S05]  /*6c20*/  BSYNC B1 ;  /* 0x0000000000017941 */ /* 0x000fea0003800000 */
.L_x_87:
        /* <DEDUP_REMOVED lines=12> */
.L_x_90:
[----:B------:R-:W-:Y:S05]  /*6cf0*/  BSYNC B1 ;  /* 0x0000000000017941 */ /* 0x000fea0003800000 */
.L_x_89:
        /* <DEDUP_REMOVED lines=12> */
.L_x_92:
[----:B------:R-:W-:Y:S05]  /*6dc0*/  BSYNC B1 ;  /* 0x0000000000017941 */ /* 0x000fea0003800000 */
.L_x_91:
        /* <DEDUP_REMOVED lines=12> */
.L_x_94:
[----:B------:R-:W-:Y:S05]  /*6e90*/  BSYNC B1 ;  /* 0x0000000000017941 */ /* 0x000fea0003800000 */
.L_x_93:
        /* <DEDUP_REMOVED lines=12> */
.L_x_96:
[----:B------:R-:W-:Y:S05]  /*6f60*/  BSYNC B1 ;  /* 0x0000000000017941 */ /* 0x000fea0003800000 */
.L_x_95:
        /* <DEDUP_REMOVED lines=12> */
.L_x_98:
[----:B------:R-:W-:Y:S05]  /*7030*/  BSYNC B1 ;  /* 0x0000000000017941 */ /* 0x000fea0003800000 */
.L_x_97:
        /* <DEDUP_REMOVED lines=12> */
.L_x_100:
[----:B------:R-:W-:Y:S05]  /*7100*/  BSYNC B1 ;  /* 0x0000000000017941 */ /* 0x000fea0003800000 */
.L_x_99:
        /* <DEDUP_REMOVED lines=12> */
.L_x_102:
[----:B------:R-:W-:Y:S05]  /*71d0*/  BSYNC B1 ;  /* 0x0000000000017941 */ /* 0x000fea0003800000 */
.L_x_101:
        /* <DEDUP_REMOVED lines=12> */
.L_x_104:
[----:B------:R-:W-:Y:S05]  /*72a0*/  BSYNC B1 ;  /* 0x0000000000017941 */ /* 0x000fea0003800000 */
.L_x_103:
        /* <DEDUP_REMOVED lines=12> */
.L_x_106:
[----:B------:R-:W-:Y:S05]  /*7370*/  BSYNC B1 ;  /* 0x0000000000017941 */ /* 0x000fea0003800000 */
.L_x_105:
        /* <DEDUP_REMOVED lines=12> */
.L_x_108:
[----:B------:R-:W-:Y:S05]  /*7440*/  BSYNC B1 ;  /* 0x0000000000017941 */ /* 0x000fea0003800000 */
.L_x_107:
        /* <DEDUP_REMOVED lines=12> */
.L_x_110:
[----:B------:R-:W-:Y:S05]  /*7510*/  BSYNC B1 ;  /* 0x0000000000017941 */ /* 0x000fea0003800000 */
.L_x_109:
        /* <DEDUP_REMOVED lines=12> */
.L_x_112:
[----:B------:R-:W-:Y:S05]  /*75e0*/  BSYNC B1 ;  /* 0x0000000000017941 */ /* 0x000fea0003800000 */
.L_x_111:
        /* <DEDUP_REMOVED lines=12> */
.L_x_114:
[----:B------:R-:W-:Y:S05]  /*76b0*/  BSYNC B1 ;  /* 0x0000000000017941 */ /* 0x000fea0003800000 */
.L_x_113:
        /* <DEDUP_REMOVED lines=12> */
.L_x_116:
[----:B------:R-:W-:Y:S05]  /*7780*/  BSYNC B1 ;  /* 0x0000000000017941 */ /* 0x000fea0003800000 */
.L_x_115:
        /* <DEDUP_REMOVED lines=12> */
.L_x_118:
[----:B------:R-:W-:Y:S05]  /*7850*/  BSYNC B1 ;  /* 0x0000000000017941 */ /* 0x000fea0003800000 */
.L_x_117:
        /* <DEDUP_REMOVED lines=12> */
.L_x_120:
[----:B------:R-:W-:Y:S05]  /*7920*/  BSYNC B1 ;  /* 0x0000000000017941 */ /* 0x000fea0003800000 */
.L_x_119:
        /* <DEDUP_REMOVED lines=12> */
.L_x_122:
[----:B------:R-:W-:Y:S05]  /*79f0*/  BSYNC B1 ;  /* 0x0000000000017941 */ /* 0x000fea0003800000 */
.L_x_121:
        /* <DEDUP_REMOVED lines=12> */
.L_x_124:
[----:B------:R-:W-:Y:S05]  /*7ac0*/  BSYNC B1 ;  /* 0x0000000000017941 */ /* 0x000fea0003800000 */
.L_x_123:
        /* <DEDUP_REMOVED lines=12> */
.L_x_126:
[----:B------:R-:W-:Y:S05]  /*7b90*/  BSYNC B1 ;  /* 0x0000000000017941 */ /* 0x000fea0003800000 */
.L_x_125:
        /* <DEDUP_REMOVED lines=12> */
.L_x_128:
[----:B------:R-:W-:Y:S05]  /*7c60*/  BSYNC B1 ;  /* 0x0000000000017941 */ /* 0x000fea0003800000 */
.L_x_127:
        /* <DEDUP_REMOVED lines=12> */
.L_x_130:
[----:B------:R-:W-:Y:S05]  /*7d30*/  BSYNC B1 ;  /* 0x0000000000017941 */ /* 0x000fea0003800000 */
.L_x_129:
        /* <DEDUP_REMOVED lines=12> */
.L_x_132:
[----:B------:R-:W-:Y:S05]  /*7e00*/  BSYNC B1 ;  /* 0x0000000000017941 */ /* 0x000fea0003800000 */
.L_x_131:
        /* <DEDUP_REMOVED lines=12> */
.L_x_134:
[----:B------:R-:W-:Y:S05]  /*7ed0*/  BSYNC B1 ;  /* 0x0000000000017941 */ /* 0x000fea0003800000 */
.L_x_133:
        /* <DEDUP_REMOVED lines=12> */
.L_x_136:
[----:B------:R-:W-:Y:S05]  /*7fa0*/  BSYNC B1 ;  /* 0x0000000000017941 */ /* 0x000fea0003800000 */
.L_x_135:
        /* <DEDUP_REMOVED lines=12> */
.L_x_138:
[----:B------:R-:W-:Y:S05]  /*8070*/  BSYNC B1 ;  /* 0x0000000000017941 */ /* 0x000fea0003800000 */
.L_x_137:
        /* <DEDUP_REMOVED lines=12> */
.L_x_140:
[----:B------:R-:W-:Y:S05]  /*8140*/  BSYNC B1 ;  /* 0x0000000000017941 */ /* 0x000fea0003800000 */
.L_x_139:
        /* <DEDUP_REMOVED lines=12> */
.L_x_142:
[----:B------:R-:W-:Y:S05]  /*8210*/  BSYNC B1 ;  /* 0x0000000000017941 */ /* 0x000fea0003800000 */
.L_x_141:
        /* <DEDUP_REMOVED lines=12> */
.L_x_144:
[----:B------:R-:W-:Y:S05]  /*82e0*/  BSYNC B1 ;  /* 0x0000000000017941 */ /* 0x000fea0003800000 */
.L_x_143:
        /* <DEDUP_REMOVED lines=12> */
.L_x_146:
[----:B------:R-:W-:Y:S05]  /*83b0*/  BSYNC B1 ;  /* 0x0000000000017941 */ /* 0x000fea0003800000 */
.L_x_145:
        /* <DEDUP_REMOVED lines=12> */
.L_x_148:
[----:B------:R-:W-:Y:S05]  /*8480*/  BSYNC B1 ;  /* 0x0000000000017941 */ /* 0x000fea0003800000 */
.L_x_147:
        /* <DEDUP_REMOVED lines=12> */
.L_x_150:
[----:B------:R-:W-:Y:S05]  /*8550*/  BSYNC B1 ;  /* 0x0000000000017941 */ /* 0x000fea0003800000 */
.L_x_149:
        /* <DEDUP_REMOVED lines=12> */
.L_x_152:
[----:B------:R-:W-:Y:S05]  /*8620*/  BSYNC B1 ;  /* 0x0000000000017941 */ /* 0x000fea0003800000 */
.L_x_151:
        /* <DEDUP_REMOVED lines=12> */
.L_x_154:
[----:B------:R-:W-:Y:S05]  /*86f0*/  BSYNC B1 ;  /* 0x0000000000017941 */ /* 0x000fea0003800000 */
.L_x_153:
        /* <DEDUP_REMOVED lines=12> */
.L_x_156:
[----:B------:R-:W-:Y:S05]  /*87c0*/  BSYNC B1 ;  /* 0x0000000000017941 */ /* 0x000fea0003800000 */
.L_x_155:
        /* <DEDUP_REMOVED lines=12> */
.L_x_158:
[----:B------:R-:W-:Y:S05]  /*8890*/  BSYNC B1 ;  /* 0x0000000000017941 */ /* 0x000fea0003800000 */
.L_x_157:
        /* <DEDUP_REMOVED lines=12> */
.L_x_160:
[----:B------:R-:W-:Y:S05]  /*8960*/  BSYNC B1 ;  /* 0x0000000000017941 */ /* 0x000fea0003800000 */
.L_x_159:
        /* <DEDUP_REMOVED lines=12> */
.L_x_162:
[----:B------:R-:W-:Y:S05]  /*8a30*/  BSYNC B1 ;  /* 0x0000000000017941 */ /* 0x000fea0003800000 */
.L_x_161:
[----:B-----5:R-:W-:Y:S01]  /*8a40*/  LOP3.LUT R44, R44, 0xff, RZ, 0xc0, !PT ;  /* 0x000000ff2c2c7812 */ /* 0x020fe200078ec0ff */
[----:B------:R-:W-:Y:S01]  /*8a50*/  BSSY B1, `(.L_x_163) ;  /* 0x000000b000017945 */ /* 0x000fe20003800000 */
[----:B------:R-:W-:Y:S02]  /*8a60*/  ISETP.LT.OR P3, PT, R41, 0x79, !P2 ;  /* 0x000000792900780c */ /* 0x000fe40005761670 */
[----:B------:R-:W-:Y:S02]  /*8a70*/  F2FP.F16.E4M3.UNPACK_B R44, R44 ;  /* 0x0000002cff2c723e */ /* 0x000fe400020006ff */
[----:B0-2---:R-:W-:-:S03]  /*8a80*/  PRMT R32, RZ, 0x7610, R32 ;  /* 0x00007610ff207816 */ /* 0x005fc60000000020 */
[----:B------:R-:W-:-:S05]  /*8a90*/  HADD2.F32 R44, -RZ, R44.H0_H0 ;  /* 0x2000002cff2c7230 */ /* 0x000fca0000004100 */
[----:B------:R-:W-:-:S04]  /*8aa0*/  FMUL R44, R44, UR21 ;  /* 0x000000152c2c7c20 */ /* 0x000fc80008400000 */
[----:B------:R-:W-:-:S05]  /*8ab0*/  FFMA R44, R165, UR20, R44 ;  /* 0x00000014a52c7c23 */ /* 0x000fca000800002c */
[----:B------:R-:W-:-:S05]  /*8ac0*/  F2FP.SATFINITE.E4M3.F32.PACK_AB_MERGE_C R33, RZ, R44, RZ ;  /* 0x0000002cff21723e */ /* 0x000fca00048070ff */
[----:B------:R0:W-:Y:S01]  /*8ad0*/  @!P1 STG.E.U8 desc[UR16][R24.64+0x79], R33 ;  /* 0x0000792118009986 */ /* 0x0001e2000c101110 */
[----:B------:R-:W-:Y:S05]  /*8ae0*/  @P3 BRA `(.L_x_164) ;  /* 0x0000000000043947 */ /* 0x000fea0003800000 */
[----:B------:R2:W5:Y:S02]  /*8af0*/  LDG.E.U8 R32, desc[UR16][R34.64+0x78] ;  /* 0x0000781022207981 */ /* 0x000564000c1e1100 */
.L_x_164:
[----:B------:R-:W-:Y:S05]  /*8b00*/  BSYNC B1 ;  /* 0x0000000000017941 */ /* 0x000fea0003800000 */
.L_x_163:
[----:B-----5:R-:W-:Y:S01]  /*8b10*/  LOP3.LUT R32, R32, 0xff, RZ, 0xc0, !PT ;  /* 0x000000ff20207812 */ /* 0x020fe200078ec0ff */
[----:B------:R-:W-:Y:S01]  /*8b20*/  BSSY B1, `(.L_x_165) ;  /* 0x000000b000017945 */ /* 0x000fe20003800000 */
[----:B------:R-:W-:Y:S02]  /*8b30*/  ISETP.LT.OR P2, PT, R41, 0x7a, !P2 ;  /* 0x0000007a2900780c */ /* 0x000fe40005741670 */
[----:B------:R-:W-:Y:S02]  /*8b40*/  F2FP.F16.E4M3.UNPACK_B R32, R32 ;  /* 0x00000020ff20723e */ /* 0x000fe400020006ff */
[----:B01----:R-:W-:-:S03]  /*8b50*/  PRMT R24, RZ, 0x7610, R24 ;  /* 0x00007610ff187816 */ /* 0x003fc60000000018 */
[----:B------:R-:W-:-:S05]  /*8b60*/  HADD2.F32 R32, -RZ, R32.H0_H0 ;  /* 0x20000020ff207230 */ /* 0x000fca0000004100 */
[----:B------:R-:W-:-:S04]  /*8b70*/  FMUL R25, R32, UR21 ;  /* 0x0000001520197c20 */ /* 0x000fc80008400000 */
[----:B------:R-:W-:-:S05]  /*8b80*/  FFMA R25, R164, UR20, R25 ;  /* 0x00000014a4197c23 */ /* 0x000fca0008000019 */
[----:B------:R-:W-:-:S05]  /*8b90*/  F2FP.SATFINITE.E4M3.F32.PACK_AB_MERGE_C R25, RZ, R25, RZ ;  /* 0x00000019ff19723e */ /* 0x000fca00048070ff */
[----:B------:R0:W-:Y:S01]  /*8ba0*/  @!P3 STG.E.U8 desc[UR16][R26.64+0x78], R25 ;  /* 0x000078191a00b986 */ /* 0x0001e2000c101110 */
[----:B------:R-:W-:Y:S05]  /*8bb0*/  @P2 BRA `(.L_x_166) ;  /* 0x0000000000042947 */ /* 0x000fea0003800000 */
[----:B------:R1:W5:Y:S02]  /*8bc0*/  LDG.E.U8 R24, desc[UR16][R34.64+0x79] ;  /* 0x0000791022187981 */ /* 0x000364000c1e1100 */
.L_x_166:
[----:B------:R-:W-:Y:S05]  /*8bd0*/  BSYNC B1 ;  /* 0x0000000000017941 */ /* 0x000fea0003800000 */
.L_x_165:
[----:B-----5:R-:W-:Y:S01]  /*8be0*/  LOP3.LUT R24, R24, 0xff, RZ, 0xc0, !PT ;  /* 0x000000ff18187812 */ /* 0x020fe200078ec0ff */
[----:B------:R-:W-:Y:S01]  /*8bf0*/  BSSY B1, `(.L_x_167) ;  /* 0x0000013000017945 */ /* 0x000fe20003800000 */
[----:B------:R-:W-:Y:S02]  /*8c00*/  IADD3 R33, P1, R43, 0x80, RZ ;  /* 0x000000802b217810 */ /* 0x000fe40007f3e0ff */
[----:B------:R-:W-:-:S03]  /*8c10*/  F2FP.F16.E4M3.UNPACK_B R24, R24 ;  /* 0x00000018ff18723e */ /* 0x000fc600020006ff */
[----:B0-----:R-:W-:Y:S01]  /*8c20*/  IMAD.X R25, RZ, RZ, R39, P1 ;  /* 0x000000ffff197224 */ /* 0x001fe200008e0627 */
[----:B------:R-:W-:Y:S01]  /*8c30*/  ISETP.GE.AND P1, PT, R42, 0x81, PT ;  /* 0x000000812a00780c */ /* 0x000fe20003f26270 */
[----:B------:R-:W-:Y:S02]  /*8c40*/  HADD2.F32 R24, -RZ, R24.H0_H0 ;  /* 0x20000018ff187230 */ /* 0x000fe40000004100 */
[----:B-12-4-:R-:W-:Y:S01]  /*8c50*/  IMAD R34, R25, UR6, RZ ;  /* 0x0000000619227c24 */ /* 0x016fe2000f8e02ff */
        /* <DEDUP_REMOVED lines=12> */
.L_x_168:
[----:B------:R-:W-:Y:S05]  /*8d20*/  BSYNC B1 ;  /* 0x0000000000017941 */ /* 0x000fea0003800000 */
.L_x_167:
[----:B-----5:R-:W-:Y:S01]  /*8d30*/  LOP3.LUT R32, R32, 0xff, RZ, 0xc0, !PT ;  /* 0x000000ff20207812 */ /* 0x020fe200078ec0ff */
[----:B------:R-:W-:Y:S01]  /*8d40*/  BSSY B1, `(.L_x_169) ;  /* 0x000000b000017945 */ /* 0x000fe20003800000 */
[----:B------:R-:W-:Y:S02]  /*8d50*/  ISETP.LT.OR P3, PT, R41, 0x2, !P1 ;  /* 0x000000022900780c */ /* 0x000fe40004f61670 */
[----:B------:R-:W-:Y:S02]  /*8d60*/  F2FP.F16.E4M3.UNPACK_B R32, R32 ;  /* 0x00000020ff20723e */ /* 0x000fe400020006ff */
[----:B0-----:R-:W-:-:S03]  /*8d70*/  PRMT R26, RZ, 0x7610, R26 ;  /* 0x00007610ff1a7816 */ /* 0x001fc6000000001a */
[----:B------:R-:W-:-:S05]  /*8d80*/  HADD2.F32 R32, -RZ, R32.H0_H0 ;  /* 0x20000020ff207230 */ /* 0x000fca0000004100 */
[----:B------:R-:W-:-:S04]  /*8d90*/  FMUL R27, R32, UR21 ;  /* 0x00000015201b7c20 */ /* 0x000fc80008400000 */
[----:B------:R-:W-:-:S05]  /*8da0*/  FFMA R27, R162, UR20, R27 ;  /* 0x00000014a21b7c23 */ /* 0x000fca000800001b */
[----:B------:R-:W-:-:S05]  /*8db0*/  F2FP.SATFINITE.E4M3.F32.PACK_AB_MERGE_C R27, RZ, R27, RZ ;  /* 0x0000001bff1b723e */ /* 0x000fca00048070ff */
[----:B------:R0:W-:Y:S01]  /*8dc0*/  @!P5 STG.E.U8 desc[UR16][R30.64], R27 ;  /* 0x0000001b1e00d986 */ /* 0x0001e2000c101110 */
[----:B------:R-:W-:Y:S05]  /*8dd0*/  @P3 BRA `(.L_x_170) ;  /* 0x0000000000043947 */ /* 0x000fea0003800000 */
[----:B------:R2:W5:Y:S02]  /*8de0*/  LDG.E.U8 R26, desc[UR16][R24.64+0x1] ;  /* 0x00000110181a7981 */ /* 0x000564000c1e1100 */
.L_x_170:
[----:B------:R-:W-:Y:S05]  /*8df0*/  BSYNC B1 ;  /* 0x0000000000017941 */ /* 0x000fea0003800000 */
.L_x_169:
[----:B-----5:R-:W-:Y:S01]  /*8e00*/  LOP3.LUT R26, R26, 0xff, RZ, 0xc0, !PT ;  /* 0x000000ff1a1a7812 */ /* 0x020fe200078ec0ff */
[----:B------:R-:W-:Y:S01]  /*8e10*/  BSSY B1, `(.L_x_171) ;  /* 0x0000013000017945 */ /* 0x000fe20003800000 */
[----:B------:R-:W-:Y:S02]  /*8e20*/  IADD3 R43, P2, R43, 0x88, RZ ;  /* 0x000000882b2b7810 */ /* 0x000fe40007f5e0ff */
[----:B------:R-:W-:Y:S02]  /*8e30*/  F2FP.F16.E4M3.UNPACK_B R26, R26 ;  /* 0x0000001aff1a723e */ /* 0x000fe400020006ff */
[----:B------:R-:W-:Y:S01]  /*8e40*/  PRMT R32, RZ, 0x7610, R32 ;  /* 0x00007610ff207816 */ /* 0x000fe20000000020 */
[----:B------:R-:W-:Y:S01]  /*8e50*/  IMAD.X R38, RZ, RZ, R39, P2 ;  /* 0x000000ffff267224 */ /* 0x000fe200010e0627 */
[----:B------:R-:W-:Y:S01]  /*8e60*/  ISETP.GE.AND P2, PT, R42, 0x89, PT ;  /* 0x000000892a00780c */ /* 0x000fe20003f46270 */
[----:B------:R-:W-:Y:S02]  /*8e70*/  HADD2.F32 R26, -RZ, R26.H0_H0 ;  /* 0x2000001aff1a7230 */ /* 0x000fe40000004100 */
[----:B------:R-:W-:Y:S01]  /*8e80*/  IMAD R38, R38, UR6, RZ ;  /* 0x0000000626267c24 */ /* 0x000fe2000f8e02ff */
[----:B------:R-:W-:Y:S01]  /*8e90*/  ISETP.LT.OR P5, PT, R41, 0x1, !P2 ;  /* 0x000000012900780c */ /* 0x000fe200057a1670 */
[----:B------:R-:W-:-:S04]  /*8ea0*/  IMAD.WIDE.U32 R36, R43, UR6, R36 ;  /* 0x000000062b247c25 */ /* 0x000fc8000f8e0024 */
[----:B------:R-:W-:Y:S01]  /*8eb0*/  FMUL R26, R26, UR21 ;  /* 0x000000151a1a7c20 */ /* 0x000fe20008400000 */
[----:B------:R-:W-:-:S03]  /*8ec0*/  IMAD R43, R43, UR7, R38 ;  /* 0x000000072b2b7c24 */ /* 0x000fc6000f8e0226 */
[----:B------:R-:W-:Y:S01]  /*8ed0*/  FFMA R161, R161, UR20, R26 ;  /* 0x00000014a1a17c23 */ /* 0x000fe2000800001a */
[----:B------:R-:W-:-:S04]  /*8ee0*/  IADD3 R26, P6, R36, UR8, RZ ;  /* 0x00000008241a7c10 */ /* 0x000fc8000ffde0ff */
[----:B------:R-:W-:Y:S02]  /*8ef0*/  F2FP.SATFINITE.E4M3.F32.PACK_AB_MERGE_C R161, RZ, R161, RZ ;  /* 0x000000a1ffa1723e */ /* 0x000fe400048070ff */
[----:B0-----:R-:W-:-:S03]  /*8f00*/  IADD3.X R27, R37, UR9, R43, P6, !PT ;  /* 0x00000009251b7c10 */ /* 0x001fc6000b7fe42b */
[----:B------:R0:W-:Y:S01]  /*8f10*/  @!P3 STG.E.U8 desc[UR16][R30.64+0x1], R161 ;  /* 0x000001a11e00b986 */ /* 0x0001e2000c101110 */
[----:B------:R-:W-:Y:S05]  /*8f20*/  @P5 BRA `(.L_x_172) ;  /* 0x0000000000045947 */ /* 0x000fea0003800000 */
[----:B------:R4:W5:Y:S02]  /*8f30*/  LDG.E.U8 R32, desc[UR16][R26.64] ;  /* 0x000000101a207981 */ /* 0x000964000c1e1100 */
.L_x_172:
[----:B------:R-:W-:Y:S05]  /*8f40*/  BSYNC B1 ;  /* 0x0000000000017941 */ /* 0x000fea0003800000 */
.L_x_171:
        /* <DEDUP_REMOVED lines=12> */
.L_x_174:
[----:B------:R-:W-:Y:S05]  /*9010*/  BSYNC B1 ;  /* 0x0000000000017941 */ /* 0x000fea0003800000 */
.L_x_173:
        /* <DEDUP_REMOVED lines=12> */
.L_x_176:
[----:B------:R-:W-:Y:S05]  /*90e0*/  BSYNC B1 ;  /* 0x0000000000017941 */ /* 0x000fea0003800000 */
.L_x_175:
        /* <DEDUP_REMOVED lines=12> */
.L_x_178:
[----:B------:R-:W-:Y:S05]  /*91b0*/  BSYNC B1 ;  /* 0x0000000000017941 */ /* 0x000fea0003800000 */
.L_x_177:
        /* <DEDUP_REMOVED lines=12> */
.L_x_180:
[----:B------:R-:W-:Y:S05]  /*9280*/  BSYNC B1 ;  /* 0x0000000000017941 */ /* 0x000fea0003800000 */
.L_x_179:
        /* <DEDUP_REMOVED lines=12> */
.L_x_182:
[----:B------:R-:W-:Y:S05]  /*9350*/  BSYNC B1 ;  /* 0x0000000000017941 */ /* 0x000fea0003800000 */
.L_x_181:
        /* <DEDUP_REMOVED lines=12> */
.L_x_184:
[----:B------:R-:W-:Y:S05]  /*9420*/  BSYNC B1 ;  /* 0x0000000000017941 */ /* 0x000fea0003800000 */
.L_x_183:
        /* <DEDUP_REMOVED lines=12> */
.L_x_186:
[----:B------:R-:W-:Y:S05]  /*94f0*/  BSYNC B1 ;  /* 0x0000000000017941 */ /* 0x000fea0003800000 */
.L_x_185:
        /* <DEDUP_REMOVED lines=12> */
.L_x_188:
[----:B------:R-:W-:Y:S05]  /*95c0*/  BSYNC B1 ;  /* 0x0000000000017941 */ /* 0x000fea0003800000 */
.L_x_187:
        /* <DEDUP_REMOVED lines=12> */
.L_x_190:
[----:B------:R-:W-:Y:S05]  /*9690*/  BSYNC B1 ;  /* 0x0000000000017941 */ /* 0x000fea0003800000 */
.L_x_189:
[----:B-----5:R-:W-:Y:S01]  /*96a0*/  LOP3.LUT R32, R32, 0xff, RZ, 0xc0, !PT ;  /* 0x000000ff20207812 */ /* 0x020fe200078ec0ff */
[----:B------:R-:W-:Y:S01]  /*96b0*/  BSSY B1, `(.L_x_191) ;  /* 0x000000b000017945 */ /* 0x000fe20003800000 */
[----:B------:R-:W-:Y:S02]  /*96c0*/  ISETP.LT.OR P5, PT, R41, 0x19, !P1 ;  /* 0x000000192900780c */ /* 0x000fe40004fa1670 */
[----:B------:R-:W-:-:S05]  /*96d0*/  F2FP.F16.E4M3.UNPACK_B R32, R32 ;  /* 0x00000020ff20723e */ /* 0x000fca00020006ff */
[----:B------:R-:W-:-:S05]  /*96e0*/  HADD2.F32 R32, -RZ, R32.H0_H0 ;  /* 0x20000020ff207230 */ /* 0x000fca0000004100 */
[----:B------:R-:W-:-:S04]  /*96f0*/  FMUL R32, R32, UR21 ;  /* 0x0000001520207c20 */ /* 0x000fc80008400000 */
[----:B------:R-:W-:Y:S01]  /*9700*/  FFMA R32, R23, UR20, R32 ;  /* 0x0000001417207c23 */ /* 0x000fe20008000020 */
[----:B------:R-:W-:-:S04]  /*9710*/  PRMT R23, RZ, 0x7610, R23 ;  /* 0x00007610ff177816 */ /* 0x000fc80000000017 */
[----:B0-----:R-:W-:-:S05]  /*9720*/  F2FP.SATFINITE.E4M3.F32.PACK_AB_MERGE_C R33, RZ, R32, RZ ;  /* 0x00000020ff21723e */ /* 0x001fca00048070ff */
[----:B------:R0:W-:Y:S01]  /*9730*/  @!P3 STG.E.U8 desc[UR16][R28.64+0x11], R33 ;  /* 0x000011211c00b986 */ /* 0x0001e2000c101110 */
[----:B------:R-:W-:Y:S05]  /*9740*/  @P5 BRA `(.L_x_192) ;  /* 0x0000000000045947 */ /* 0x000fea0003800000 */
[----:B------:R0:W5:Y:S02]  /*9750*/  LDG.E.U8 R23, desc[UR16][R24.64+0x18] ;  /* 0x0000181018177981 */ /* 0x000164000c1e1100 */
.L_x_192:
[----:B------:R-:W-:Y:S05]  /*9760*/  BSYNC B1 ;  /* 0x0000000000017941 */ /* 0x000fea0003800000 */
.L_x_191:
        /* <DEDUP_REMOVED lines=8> */
[----:B------:R-:W-:-:S05]  /*97f0*/  F2FP.SATFINITE.E4M3.F32.PACK_AB_MERGE_C R23, RZ, R23, RZ ;  /* 0x00000017ff17723e */ /* 0x000fca00048070ff */
[----:B------:R0:W-:Y:S01]  /*9800*/  @!P5 STG.E.U8 desc[UR16][R30.64+0x18], R23 ;  /* 0x000018171e00d986 */ /* 0x0001e2000c101110 */
[----:B------:R-:W-:Y:S05]  /*9810*/  @P3 BRA `(.L_x_194) ;  /* 0x0000000000043947 */ /* 0x000fea0003800000 */
[----:B------:R0:W5:Y:S02]  /*9820*/  LDG.E.U8 R22, desc[UR16][R24.64+0x19] ;  /* 0x0000191018167981 */ /* 0x000164000c1e1100 */
.L_x_194:
[----:B------:R-:W-:Y:S05]  /*9830*/  BSYNC B1 ;  /* 0x0000000000017941 */ /* 0x000fea0003800000 */
.L_x_193:
        /* <DEDUP_REMOVED lines=12> */
.L_x_196:
[----:B------:R-:W-:Y:S05]  /*9900*/  BSYNC B1 ;  /* 0x0000000000017941 */ /* 0x000fea0003800000 */
.L_x_195:
        /* <DEDUP_REMOVED lines=12> */
.L_x_198:
[----:B------:R-:W-:Y:S05]  /*99d0*/  BSYNC B1 ;  /* 0x0000000000017941 */ /* 0x000fea0003800000 */
.L_x_197:
        /* <DEDUP_REMOVED lines=12> */
.L_x_200:
[----:B------:R-:W-:Y:S05]  /*9aa0*/  BSYNC B1 ;  /* 0x0000000000017941 */ /* 0x000fea0003800000 */
.L_x_199:
        /* <DEDUP_REMOVED lines=12> */
.L_x_202:
[----:B------:R-:W-:Y:S05]  /*9b70*/  BSYNC B1 ;  /* 0x0000000000017941 */ /* 0x000fea0003800000 */
.L_x_201:
        /* <DEDUP_REMOVED lines=12> */
.L_x_204:
[----:B------:R-:W-:Y:S05]  /*9c40*/  BSYNC B1 ;  /* 0x0000000000017941 */ /* 0x000fea0003800000 */
.L_x_203:
        /* <DEDUP_REMOVED lines=12> */
.L_x_206:
[----:B------:R-:W-:Y:S05]  /*9d10*/  BSYNC B1 ;  /* 0x0000000000017941 */ /* 0x000fea0003800000 */
.L_x_205:
        /* <DEDUP_REMOVED lines=12> */
.L_x_208:
[----:B------:R-:W-:Y:S05]  /*9de0*/  BSYNC B1 ;  /* 0x0000000000017941 */ /* 0x000fea0003800000 */
.L_x_207:
        /* <DEDUP_REMOVED lines=12> */
.L_x_210:
[----:B------:R-:W-:Y:S05]  /*9eb0*/  BSYNC B1 ;  /* 0x0000000000017941 */ /* 0x000fea0003800000 */
.L_x_209:
        /* <DEDUP_REMOVED lines=12> */
.L_x_212:
[----:B------:R-:W-:Y:S05]  /*9f80*/  BSYNC B1 ;  /* 0x0000000000017941 */ /* 0x000fea0003800000 */
.L_x_211:
        /* <DEDUP_REMOVED lines=12> */
.L_x_214:
[----:B------:R-:W-:Y:S05]  /*a050*/  BSYNC B1 ;  /* 0x0000000000017941 */ /* 0x000fea0003800000 */
.L_x_213:
        /* <DEDUP_REMOVED lines=12> */
.L_x_216:
[----:B------:R-:W-:Y:S05]  /*a120*/  BSYNC B1 ;  /* 0x0000000000017941 */ /* 0x000fea0003800000 */
.L_x_215:
        /* <DEDUP_REMOVED lines=12> */
.L_x_218:
[----:B------:R-:W-:Y:S05]  /*a1f0*/  BSYNC B1 ;  /* 0x0000000000017941 */ /* 0x000fea0003800000 */
.L_x_217:
        /* <DEDUP_REMOVED lines=12> */
.L_x_220:
[----:B------:R-:W-:Y:S05]  /*a2c0*/  BSYNC B1 ;  /* 0x0000000000017941 */ /* 0x000fea0003800000 */
.L_x_219:
        /* <DEDUP_REMOVED lines=12> */
.L_x_222:
[----:B------:R-:W-:Y:S05]  /*a390*/  BSYNC B1 ;  /* 0x0000000000017941 */ /* 0x000fea0003800000 */
.L_x_221:
        /* <DEDUP_REMOVED lines=12> */
.L_x_224:
[----:B------:R-:W-:Y:S05]  /*a460*/  BSYNC B1 ;  /* 0x0000000000017941 */ /* 0x000fea0003800000 */
.L_x_223:
        /* <DEDUP_REMOVED lines=12> */
.L_x_226:
[----:B------:R-:W-:Y:S05]  /*a530*/  BSYNC B1 ;  /* 0x0000000000017941 */ /* 0x000fea0003800000 */
.L_x_225:
        /* <DEDUP_REMOVED lines=12> */
.L_x_228:
[----:B------:R-:W-:Y:S05]  /*a600*/  BSYNC B1 ;  /* 0x0000000000017941 */ /* 0x000fea0003800000 */
.L_x_227:
        /* <DEDUP_REMOVED lines=12> */
.L_x_230:
[----:B------:R-:W-:Y:S05]  /*a6d0*/  BSYNC B1 ;  /* 0x0000000000017941 */ /* 0x000fea0003800000 */
.L_x_229:
        /* <DEDUP_REMOVED lines=12> */
.L_x_232:
[----:B------:R-:W-:Y:S05]  /*a7a0*/  BSYNC B1 ;  /* 0x0000000000017941 */ /* 0x000fea0003800000 */
.L_x_231:
        /* <DEDUP_REMOVED lines=12> */
.L_x_234:
[----:B------:R-:W-:Y:S05]  /*a870*/  BSYNC B1 ;  /* 0x0000000000017941 */ /* 0x000fea0003800000 */
.L_x_233:
[----:B-----5:R-:W-:Y:S01]  /*a880*/  LOP3.LUT R2, R2, 0xff, RZ, 0xc0, !PT ;  /* 0x000000ff02027812 */ /* 0x020fe200078ec0ff */
[----:B------:R-:W-:Y:S01]  /*a890*/  BSSY B1, `(.L_x_235) ;  /* 0x000000b000017945 */ /* 0x000fe20003800000 */
[----:B------:R-:W-:Y:S02]  /*a8a0*/  ISETP.LT.OR P5, PT, R41, 0x41, !P2 ;  /* 0x000000412900780c */ /* 0x000fe400057a1670 */
[----:B------:R-:W-:-:S05]  /*a8b0*/  F2FP.F16.E4M3.UNPACK_B R2, R2 ;  /* 0x00000002ff02723e */ /* 0x000fca00020006ff */
[----:B------:R-:W-:-:S05]  /*a8c0*/  HADD2.F32 R2, -RZ, R2.H0_H0 ;  /* 0x20000002ff027230 */ /* 0x000fca0000004100 */
[----:B0-----:R-:W-:-:S04]  /*a8d0*/  FMUL R3, R2, UR21 ;  /* 0x0000001502037c20 */ /* 0x001fc80008400000 */
[----:B------:R-:W-:Y:S01]  /*a8e0*/  FFMA R3, R0, UR20, R3 ;  /* 0x0000001400037c23 */ /* 0x000fe20008000003 */
[----:B------:R-:W-:-:S04]  /*a8f0*/  PRMT R0, RZ, 0x7610, R0 ;  /* 0x00007610ff007816 */ /* 0x000fc80000000000 */
[----:B------:R-:W-:-:S05]  /*a900*/  F2FP.SATFINITE.E4M3.F32.PACK_AB_MERGE_C R3, RZ, R3, RZ ;  /* 0x00000003ff03723e */ /* 0x000fca00048070ff */
[----:B------:R0:W-:Y:S01]  /*a910*/  @!P3 STG.E.U8 desc[UR16][R30.64+0x41], R3 ;  /* 0x000041031e00b986 */ /* 0x0001e2000c101110 */
[----:B------:R-:W-:Y:S05]  /*a920*/  @P5 BRA `(.L_x_236) ;  /* 0x0000000000045947 */ /* 0x000fea0003800000 */
[----:B------:R0:W5:Y:S02]  /*a930*/  LDG.E.U8 R0, desc[UR16][R26.64+0x40] ;  /* 0x000040101a007981 */ /* 0x000164000c1e1100 */
.L_x_236:
[----:B------:R-:W-:Y:S05]  /*a940*/  BSYNC B1 ;  /* 0x0000000000017941 */ /* 0x000fea0003800000 */
.L_x_235:
[----:B------:R-:W2:Y:S01]  /*a950*/  LDL.LU R2, [R1] ;  /* 0x0000000001027983 */ /* 0x000ea20000300800 */
[----:B-----5:R-:W-:Y:S01]  /*a960*/  LOP3.LUT R0, R0, 0xff, RZ, 0xc0, !PT ;  /* 0x000000ff00007812 */ /* 0x020fe200078ec0ff */
[----:B------:R-:W-:Y:S01]  /*a970*/  BSSY B1, `(.L_x_237) ;  /* 0x000000b000017945 */ /* 0x000fe20003800000 */
[----:B------:R-:W-:Y:S02]  /*a980*/  ISETP.LT.OR P3, PT, R41, 0x42, !P2 ;  /* 0x000000422900780c */ /* 0x000fe40005761670 */
[----:B------:R-:W-:-:S05]  /*a990*/  F2FP.F16.E4M3.UNPACK_B R0, R0 ;  /* 0x00000000ff00723e */ /* 0x000fca00020006ff */
[----:B------:R-:W-:-:S05]  /*a9a0*/  HADD2.F32 R0, -RZ, R0.H0_H0 ;  /* 0x20000000ff007230 */ /* 0x000fca0000004100 */
[----:B------:R-:W-:-:S04]  /*a9b0*/  FMUL R0, R0, UR21 ;  /* 0x0000001500007c20 */ /* 0x000fc80008400000 */
[----:B--2---:R-:W-:-:S05]  /*a9c0*/  FFMA R0, R2, UR20, R0 ;  /* 0x0000001402007c23 */ /* 0x004fca0008000000 */
[----:B0-----:R-:W-:Y:S02]  /*a9d0*/  F2FP.SATFINITE.E4M3.F32.PACK_AB_MERGE_C R3, RZ, R0, RZ ;  /* 0x00000000ff03723e */ /* 0x001fe400048070ff */
[----:B------:R-:W-:-:S03]  /*a9e0*/  PRMT R0, RZ, 0x7610, R0 ;  /* 0x00007610ff007816 */ /* 0x000fc60000000000 */
[----:B------:R0:W-:Y:S01]  /*a9f0*/  @!P5 STG.E.U8 desc[UR16][R28.64+0x40], R3 ;  /* 0x000040031c00d986 */ /* 0x0001e2000c101110 */
[----:B------:R-:W-:Y:S05]  /*aa00*/  @P3 BRA `(.L_x_238) ;  /* 0x0000000000043947 */ /* 0x000fea0003800000 */
[----:B------:R2:W5:Y:S02]  /*aa10*/  LDG.E.U8 R0, desc[UR16][R26.64+0x41] ;  /* 0x000041101a007981 */ /* 0x000564000c1e1100 */
.L_x_238:
[----:B------:R-:W-:Y:S05]  /*aa20*/  BSYNC B1 ;  /* 0x0000000000017941 */ /* 0x000fea0003800000 */
.L_x_237:
[----:B------:R-:W3:Y:S01]  /*aa30*/  LDL.LU R2, [R1+0x4] ;  /* 0x0000040001027983 */ /* 0x000ee20000300800 */
[----:B-----5:R-:W-:Y:S01]  /*aa40*/  LOP3.LUT R0, R0, 0xff, RZ, 0xc0, !PT ;  /* 0x000000ff00007812 */ /* 0x020fe200078ec0ff */
[----:B------:R-:W-:Y:S01]  /*aa50*/  BSSY B1, `(.L_x_239) ;  /* 0x000000b000017945 */ /* 0x000fe20003800000 */
[----:B------:R-:W-:Y:S02]  /*aa60*/  ISETP.LT.OR P5, PT, R41, 0x49, !P1 ;  /* 0x000000492900780c */ /* 0x000fe40004fa1670 */
[----:B------:R-:W-:-:S05]  /*aa70*/  F2FP.F16.E4M3.UNPACK_B R0, R0 ;  /* 0x00000000ff00723e */ /* 0x000fca00020006ff */
[----:B------:R-:W-:-:S05]  /*aa80*/  HADD2.F32 R0, -RZ, R0.H0_H0 ;  /* 0x20000000ff007230 */ /* 0x000fca0000004100 */
[----:B------:R-:W-:-:S04]  /*aa90*/  FMUL R0, R0, UR21 ;  /* 0x0000001500007c20 */ /* 0x000fc80008400000 */
[----:B---3--:R-:W-:-:S05]  /*aaa0*/  FFMA R0, R2, UR20, R0 ;  /* 0x0000001402007c23 */ /* 0x008fca0008000000 */
[----:B0-----:R-:W-:Y:S02]  /*aab0*/  F2FP.SATFINITE.E4M3.F32.PACK_AB_MERGE_C R3, RZ, R0, RZ ;  /* 0x00000000ff03723e */ /* 0x001fe400048070ff */
[----:B------:R-:W-:-:S03]  /*aac0*/  PRMT R0, RZ, 0x7610, R0 ;  /* 0x00007610ff007816 */ /* 0x000fc60000000000 */
[----:B------:R0:W-:Y:S01]  /*aad0*/  @!P3 STG.E.U8 desc[UR16][R28.64+0x41], R3 ;  /* 0x000041031c00b986 */ /* 0x0001e2000c101110 */
[----:B------:R-:W-:Y:S05]  /*aae0*/  @P5 BRA `(.L_x_240) ;  /* 0x0000000000045947 */ /* 0x000fea0003800000 */
[----:B------:R3:W5:Y:S02]  /*aaf0*/  LDG.E.U8 R0, desc[UR16][R24.64+0x48] ;  /* 0x0000481018007981 */ /* 0x000764000c1e1100 */
.L_x_240:
[----:B------:R-:W-:Y:S05]  /*ab00*/  BSYNC B1 ;  /* 0x0000000000017941 */ /* 0x000fea0003800000 */
.L_x_239:
[----:B------:R-:W2:Y:S01]  /*ab10*/  LDL.LU R2, [R1+0x8] ;  /* 0x0000080001027983 */ /* 0x000ea20000300800 */
        /* <DEDUP_REMOVED lines=12> */
.L_x_242:
[----:B------:R-:W-:Y:S05]  /*abe0*/  BSYNC B1 ;  /* 0x0000000000017941 */ /* 0x000fea0003800000 */
.L_x_241:
        /* <DEDUP_REMOVED lines=13> */
.L_x_244:
[----:B------:R-:W-:Y:S05]  /*acc0*/  BSYNC B1 ;  /* 0x0000000000017941 */ /* 0x000fea0003800000 */
.L_x_243:
        /* <DEDUP_REMOVED lines=13> */
.L_x_246:
[----:B------:R-:W-:Y:S05]  /*ada0*/  BSYNC B1 ;  /* 0x0000000000017941 */ /* 0x000fea0003800000 */
.L_x_245:
        /* <DEDUP_REMOVED lines=13> */
.L_x_248:
[----:B------:R-:W-:Y:S05]  /*ae80*/  BSYNC B1 ;  /* 0x0000000000017941 */ /* 0x000fea0003800000 */
.L_x_247:
        /* <DEDUP_REMOVED lines=13> */
.L_x_250:
[----:B------:R-:W-:Y:S05]  /*af60*/  BSYNC B1 ;  /* 0x0000000000017941 */ /* 0x000fea0003800000 */
.L_x_249:
        /* <DEDUP_REMOVED lines=13> */
.L_x_252:
[----:B------:R-:W-:Y:S05]  /*b040*/  BSYNC B1 ;  /* 0x0000000000017941 */ /* 0x000fea0003800000 */
.L_x_251:
        /* <DEDUP_REMOVED lines=13> */
.L_x_254:
[----:B------:R-:W-:Y:S05]  /*b120*/  BSYNC B1 ;  /* 0x0000000000017941 */ /* 0x000fea0003800000 */
.L_x_253:
        /* <DEDUP_REMOVED lines=13> */
.L_x_256:
[----:B------:R-:W-:Y:S05]  /*b200*/  BSYNC B1 ;  /* 0x0000000000017941 */ /* 0x000fea0003800000 */
.L_x_255:
        /* <DEDUP_REMOVED lines=13> */
.L_x_258:
[----:B------:R-:W-:Y:S05]  /*b2e0*/  BSYNC B1 ;  /* 0x0000000000017941 */ /* 0x000fea0003800000 */
.L_x_257:
        /* <DEDUP_REMOVED lines=13> */
.L_x_260:
[----:B------:R-:W-:Y:S05]  /*b3c0*/  BSYNC B1 ;  /* 0x0000000000017941 */ /* 0x000fea0003800000 */
.L_x_259:
        /* <DEDUP_REMOVED lines=13> */
.L_x_262:
[----:B------:R-:W-:Y:S05]  /*b4a0*/  BSYNC B1 ;  /* 0x0000000000017941 */ /* 0x000fea0003800000 */
.L_x_261:
        /* <DEDUP_REMOVED lines=13> */
.L_x_264:
[----:B------:R-:W-:Y:S05]  /*b580*/  BSYNC B1 ;  /* 0x0000000000017941 */ /* 0x000fea0003800000 */
.L_x_263:
        /* <DEDUP_REMOVED lines=13> */
.L_x_266:
[----:B------:R-:W-:Y:S05]  /*b660*/  BSYNC B1 ;  /* 0x0000000000017941 */ /* 0x000fea0003800000 */
.L_x_265:
        /* <DEDUP_REMOVED lines=13> */
.L_x_268:
[----:B------:R-:W-:Y:S05]  /*b740*/  BSYNC B1 ;  /* 0x0000000000017941 */ /* 0x000fea0003800000 */
.L_x_267:
        /* <DEDUP_REMOVED lines=13> */
.L_x_270:
[----:B------:R-:W-:Y:S05]  /*b820*/  BSYNC B1 ;  /* 0x0000000000017941 */ /* 0x000fea0003800000 */
.L_x_269:
        /* <DEDUP_REMOVED lines=13> */
.L_x_272:
[----:B------:R-:W-:Y:S05]  /*b900*/  BSYNC B1 ;  /* 0x0000000000017941 */ /* 0x000fea0003800000 */
.L_x_271:
        /* <DEDUP_REMOVED lines=13> */
.L_x_274:
[----:B------:R-:W-:Y:S05]  /*b9e0*/  BSYNC B1 ;  /* 0x0000000000017941 */ /* 0x000fea0003800000 */
.L_x_273:
        /* <DEDUP_REMOVED lines=13> */
.L_x_276:
[----:B------:R-:W-:Y:S05]  /*bac0*/  BSYNC B1 ;  /* 0x0000000000017941 */ /* 0x000fea0003800000 */
.L_x_275:
        /* <DEDUP_REMOVED lines=13> */
.L_x_278:
[----:B------:R-:W-:Y:S05]  /*bba0*/  BSYNC B1 ;  /* 0x0000000000017941 */ /* 0x000fea0003800000 */
.L_x_277:
        /* <DEDUP_REMOVED lines=13> */
.L_x_280:
[----:B------:R-:W-:Y:S05]  /*bc80*/  BSYNC B1 ;  /* 0x0000000000017941 */ /* 0x000fea0003800000 */
.L_x_279:
        /* <DEDUP_REMOVED lines=13> */
.L_x_282:
[----:B------:R-:W-:Y:S05]  /*bd60*/  BSYNC B1 ;  /* 0x0000000000017941 */ /* 0x000fea0003800000 */
.L_x_281:
        /* <DEDUP_REMOVED lines=13> */
.L_x_284:
[----:B------:R-:W-:Y:S05]  /*be40*/  BSYNC B1 ;  /* 0x0000000000017941 */ /* 0x000fea0003800000 */
.L_x_283:
        /* <DEDUP_REMOVED lines=13> */
.L_x_286:
[----:B------:R-:W-:Y:S05]  /*bf20*/  BSYNC B1 ;  /* 0x0000000000017941 */ /* 0x000fea0003800000 */
.L_x_285:
        /* <DEDUP_REMOVED lines=13> */
.L_x_288:
[----:B------:R-:W-:Y:S05]  /*c000*/  BSYNC B1 ;  /* 0x0000000000017941 */ /* 0x000fea0003800000 */
.L_x_287:
        /* <DEDUP_REMOVED lines=13> */
.L_x_290:
[----:B------:R-:W-:Y:S05]  /*c0e0*/  BSYNC B1 ;  /* 0x0000000000017941 */ /* 0x000fea0003800000 */
.L_x_289:
        /* <DEDUP_REMOVED lines=13> */
.L_x_292:
[----:B------:R-:W-:Y:S05]  /*c1c0*/  BSYNC B1 ;  /* 0x0000000000017941 */ /* 0x000fea0003800000 */
.L_x_291:
        /* <DEDUP_REMOVED lines=13> */
.L_x_294:
[----:B------:R-:W-:Y:S05]  /*c2a0*/  BSYNC B1 ;  /* 0x0000000000017941 */ /* 0x000fea0003800000 */
.L_x_293:
[----:B------:R-:W-:Y:S05]  /*c2b0*/  @P2 BRA `(.L_x_295) ;  /* 0x0000002000ac2947 */ /* 0x000fea0003800000 */
[----:B------:R-:W2:Y:S01]  /*c2c0*/  LDL.LU R2, [R1+0x74] ;  /* 0x0000740001027983 */ /* 0x000ea20000300800 */
[----:B-----5:R-:W-:-:S04]  /*c2d0*/  LOP3.LUT R0, R0, 0xff, RZ, 0xc0, !PT ;  /* 0x000000ff00007812 */ /* 0x020fc800078ec0ff */
[----:B------:R-:W-:-:S05]  /*c2e0*/  F2FP.F16.E4M3.UNPACK_B R0, R0 ;  /* 0x00000000ff00723e */ /* 0x000fca00020006ff */
[----:B------:R-:W-:-:S05]  /*c2f0*/  HADD2.F32 R0, -RZ, R0.H0_H0 ;  /* 0x20000000ff007230 */ /* 0x000fca0000004100 */
[----:B------:R-:W-:-:S04]  /*c300*/  FMUL R0, R0, UR21 ;  /* 0x0000001500007c20 */ /* 0x000fc80008400000 */
[----:B--2---:R-:W-:-:S05]  /*c310*/  FFMA R0, R2, UR20, R0 ;  /* 0x0000001402007c23 */ /* 0x004fca0008000000 */
[----:B0-----:R-:W-:-:S05]  /*c320*/  F2FP.SATFINITE.E4M3.F32.PACK_AB_MERGE_C R3, RZ, R0, RZ ;  /* 0x00000000ff03723e */ /* 0x001fca00048070ff */
[----:B------:R0:W-:Y:S01]  /*c330*/  STG.E.U8 desc[UR16][R28.64+0x79], R3 ;  /* 0x000079031c007986 */ /* 0x0001e2000c101110 */
[----:B------:R-:W-:Y:S05]  /*c340*/  BRA `(.L_x_295) ;  /* 0x0000002000887947 */ /* 0x000fea0003800000 */
.L_x_38:
[C---:B------:R-:W-:Y:S01]  /*c350*/  ISETP.GE.AND P5, PT, R42.reuse, 0x1, PT ;  /* 0x000000012a00780c */ /* 0x040fe20003fa6270 */
[----:B------:R-:W-:Y:S01]  /*c360*/  FMUL R225, R225, UR20 ;  /* 0x00000014e1e17c20 */ /* 0x000fe20008400000 */
[----:B------:R-:W2:Y:S01]  /*c370*/  LDL.LU R227, [R1+0x14] ;  /* 0x0000140001e37983 */ /* 0x000ea20000300800 */
[----:B------:R-:W-:Y:S02]  /*c380*/  ISETP.GE.AND P2, PT, R42, 0x9, PT ;  /* 0x000000092a00780c */ /* 0x000fe40003f46270 */
[C---:B------:R-:W-:Y:S02]  /*c390*/  ISETP.LT.OR P1, PT, R41.reuse, 0x2, !P5 ;  /* 0x000000022900780c */ /* 0x040fe40006f21670 */
[----:B------:R-:W-:Y:S02]  /*c3a0*/  F2FP.SATFINITE.E4M3.F32.PACK_AB_MERGE_C R225, RZ, R225, RZ ;  /* 0x000000e1ffe1723e */ /* 0x000fe400048070ff */
[C---:B------:R-:W-:Y:S01]  /*c3b0*/  ISETP.LT.OR P3, PT, R41.reuse, 0x1, !P5 ;  /* 0x000000012900780c */ /* 0x040fe20006f61670 */
[----:B------:R-:W-:Y:S01]  /*c3c0*/  FMUL R226, R226, UR20 ;  /* 0x00000014e2e27c20 */ /* 0x000fe20008400000 */
[----:B------:R-:W-:Y:S01]  /*c3d0*/  ISETP.LT.OR P6, PT, R41, 0x1, !P2 ;  /* 0x000000012900780c */ /* 0x000fe200057c1670 */
[----:B------:R-:W-:Y:S01]  /*c3e0*/  FMUL R223, R223, UR20 ;  /* 0x00000014dfdf7c20 */ /* 0x000fe20008400000 */
[----:B------:R-:W-:-:S05]  /*c3f0*/  FMUL R224, R224, UR20 ;  /* 0x00000014e0e07c20 */ /* 0x000fca0008400000 */
[----:B------:R-:W-:Y:S01]  /*c400*/  @!P1 STG.E.U8 desc[UR16][R24.64+0x1], R225 ;  /* 0x000001e118009986 */ /* 0x000fe2000c101110 */
[C---:B------:R-:W-:Y:S02]  /*c410*/  ISETP.LT.OR P1, PT, R41.reuse, 0x2, !P2 ;  /* 0x000000022900780c */ /* 0x040fe40005721670 */
[----:B------:R-:W-:Y:S02]  /*c420*/  F2FP.SATFINITE.E4M3.F32.PACK_AB_MERGE_C R33, RZ, R226, RZ ;  /* 0x000000e2ff21723e */ /* 0x000fe400048070ff */
[----:B------:R-:W-:Y:S02]  /*c430*/  F2FP.SATFINITE.E4M3.F32.PACK_AB_MERGE_C R223, RZ, R223, RZ ;  /* 0x000000dfffdf723e */ /* 0x000fe400048070ff */
[----:B------:R-:W-:Y:S01]  /*c440*/  F2FP.SATFINITE.E4M3.F32.PACK_AB_MERGE_C R35, RZ, R224, RZ ;  /* 0x000000e0ff23723e */ /* 0x000fe200048070ff */
[----:B------:R0:W-:Y:S01]  /*c450*/  @!P3 STG.E.U8 desc[UR16][R24.64], R33 ;  /* 0x000000211800b986 */ /* 0x0001e2000c101110 */
[----:B------:R-:W-:Y:S01]  /*c460*/  ISETP.LT.OR P3, PT, R41, 0x9, !P5 ;  /* 0x000000092900780c */ /* 0x000fe20006f61670 */
[----:B------:R-:W-:-:S02]  /*c470*/  FMUL R222, R222, UR20 ;  /* 0x00000014dede7c20 */ /* 0x000fc40008400000 */
[----:B------:R1:W-:Y:S01]  /*c480*/  @!P6 STG.E.U8 desc[UR16][R26.64], R35 ;  /* 0x000000231a00e986 */ /* 0x0003e2000c101110 */
[----:B------:R-:W-:-:S03]  /*c490*/  ISETP.LT.OR P6, PT, R41, 0x9, !P2 ;  /* 0x000000092900780c */ /* 0x000fc600057c1670 */
[----:B------:R-:W-:Y:S01]  /*c4a0*/  @!P1 STG.E.U8 desc[UR16][R26.64+0x1], R223 ;  /* 0x000001df1a009986 */ /* 0x000fe2000c101110 */
[----:B------:R-:W-:Y:S01]  /*c4b0*/  ISETP.LT.OR P1, PT, R41, 0xa, !P5 ;  /* 0x0000000a2900780c */ /* 0x000fe20006f21670 */
[----:B------:R-:W-:Y:S01]  /*c4c0*/  FMUL R221, R221, UR20 ;  /* 0x00000014dddd7c20 */ /* 0x000fe20008400000 */
[----:B------:R-:W-:Y:S01]  /*c4d0*/  FMUL R220, R220, UR20 ;  /* 0x00000014dcdc7c20 */ /* 0x000fe20008400000 */
[----:B------:R-:W-:Y:S01]  /*c4e0*/  F2FP.SATFINITE.E4M3.F32.PACK_AB_MERGE_C R37, RZ, R222, RZ ;  /* 0x000000deff25723e */ /* 0x000fe200048070ff */
[----:B------:R-:W-:Y:S01]  /*c4f0*/  FMUL R219, R219, UR20 ;  /* 0x00000014dbdb7c20 */ /* 0x000fe20008400000 */
[----:B------:R-:W-:Y:S01]  /*c500*/  FMUL R218, R218, UR20 ;  /* 0x00000014dada7c20 */ /* 0x000fe20008400000 */
[----:B------:R-:W-:Y:S01]  /*c510*/  F2FP.SATFINITE.E4M3.F32.PACK_AB_MERGE_C R221, RZ, R221, RZ ;  /* 0x000000ddffdd723e */ /* 0x000fe200048070ff */
[----:B------:R-:W-:Y:S01]  /*c520*/  FMUL R217, R217, UR20 ;  /* 0x00000014d9d97c20 */ /* 0x000fe20008400000 */
[----:B0-----:R-:W-:Y:S01]  /*c530*/  F2FP.SATFINITE.E4M3.F32.PACK_AB_MERGE_C R33, RZ, R220, RZ ;  /* 0x000000dcff21723e */ /* 0x001fe200048070ff */
[----:B------:R-:W-:Y:S01]  /*c540*/  @!P3 STG.E.U8 desc[UR16][R24.64+0x8], R37 ;  /* 0x000008251800b986 */ /* 0x000fe2000c101110 */
[----:B------:R-:W-:-:S03]  /*c550*/  ISETP.LT.OR P3, PT, R41, 0xa, !P2 ;  /* 0x0000000a2900780c */ /* 0x000fc60005761670 */
[----:B------:R-:W-:Y:S01]  /*c560*/  @!P1 STG.E.U8 desc[UR16][R24.64+0x9], R221 ;  /* 0x000009dd18009986 */ /* 0x000fe2000c101110 */
[----:B------:R-:W-:-:S03]  /*c570*/  ISETP.LT.OR P1, PT, R41, 0x11, !P5 ;  /* 0x000000112900780c */ /* 0x000fc60006f21670 */
[----:B------:R0:W-:Y:S01]  /*c580*/  @!P6 STG.E.U8 desc[UR16][R26.64+0x8], R33 ;  /* 0x000008211a00e986 */ /* 0x0001e2000c101110 */
[----:B------:R-:W-:Y:S02]  /*c590*/  ISETP.LT.OR P6, PT, R41, 0x12, !P5 ;  /* 0x000000122900780c */ /* 0x000fe40006fc1670 */
[----:B------:R-:W-:Y:S01]  /*c5a0*/  F2FP.SATFINITE.E4M3.F32.PACK_AB_MERGE_C R219, RZ, R219, RZ ;  /* 0x000000dbffdb723e */ /* 0x000fe200048070ff */
[----:B------:R-:W-:Y:S01]  /*c5b0*/  FMUL R215, R215, UR20 ;  /* 0x00000014d7d77c20 */ /* 0x000fe20008400000 */
[----:B-1----:R-:W-:Y:S01]  /*c5c0*/  F2FP.SATFINITE.E4M3.F32.PACK_AB_MERGE_C R35, RZ, R218, RZ ;  /* 0x000000daff23723e */ /* 0x002fe200048070ff */
[----:B------:R-:W-:Y:S01]  /*c5d0*/  FMUL R216, R216, UR20 ;  /* 0x00000014d8d87c20 */ /* 0x000fe20008400000 */
[----:B------:R-:W-:Y:S01]  /*c5e0*/  F2FP.SATFINITE.E4M3.F32.PACK_AB_MERGE_C R217, RZ, R217, RZ ;  /* 0x000000d9ffd9723e */ /* 0x000fe200048070ff */
[----:B------:R-:W-:Y:S01]  /*c5f0*/  @!P3 STG.E.U8 desc[UR16][R26.64+0x9], R219 ;  /* 0x000009db1a00b986 */ /* 0x000fe2000c101110 */
[----:B------:R-:W-:-:S03]  /*c600*/  ISETP.LT.OR P3, PT, R41, 0x12, !P2 ;  /* 0x000000122900780c */ /* 0x000fc60005761670 */
[----:B------:R1:W-:Y:S01]  /*c610*/  @!P1 STG.E.U8 desc[UR16][R24.64+0x10], R35 ;  /* 0x0000102318009986 */ /* 0x0003e2000c101110 */
[----:B------:R-:W-:-:S03]  /*c620*/  ISETP.LT.OR P1, PT, R41, 0x11, !P2 ;  /* 0x000000112900780c */ /* 0x000fc60005721670 */
[----:B------:R-:W-:Y:S01]  /*c630*/  @!P6 STG.E.U8 desc[UR16][R24.64+0x11], R217 ;  /* 0x000011d91800e986 */ /* 0x000fe2000c101110 */
[----:B------:R-:W-:Y:S01]  /*c640*/  ISETP.LT.OR P6, PT, R41, 0x19, !P5 ;  /* 0x000000192900780c */ /* 0x000fe20006fc1670 */
[----:B------:R-:W-:Y:S01]  /*c650*/  FMUL R214, R214, UR20 ;  /* 0x00000014d6d67c20 */ /* 0x000fe20008400000 */
[----:B------:R-:W-:Y:S01]  /*c660*/  F2FP.SATFINITE.E4M3.F32.PACK_AB_MERGE_C R215, RZ, R215, RZ ;  /* 0x000000d7ffd7723e */ /* 0x000fe200048070ff */
[----:B------:R-:W-:Y:S01]  /*c670*/  FMUL R213, R213, UR20 ;  /* 0x00000014d5d57c20 */ /* 0x000fe20008400000 */
[----:B0-----:R-:W-:Y:S01]  /*c680*/  F2FP.SATFINITE.E4M3.F32.PACK_AB_MERGE_C R33, RZ, R216, RZ ;  /* 0x000000d8ff21723e */ /* 0x001fe200048070ff */
[----:B------:R-:W-:Y:S01]  /*c690*/  FMUL R212, R212, UR20 ;  /* 0x00000014d4d47c20 */ /* 0x000fe20008400000 */
[----:B------:R-:W-:Y:S01]  /*c6a0*/  F2FP.SATFINITE.E4M3.F32.PACK_AB_MERGE_C R37, RZ, R214, RZ ;  /* 0x000000d6ff25723e */ /* 0x000fe200048070ff */
[----:B------:R-:W-:Y:S01]  /*c6b0*/  @!P3 STG.E.U8 desc[UR16][R26.64+0x11], R215 ;  /* 0x000011d71a00b986 */ /* 0x000fe2000c101110 */
[----:B------:R-:W-:-:S03]  /*c6c0*/  ISETP.LT.OR P3, PT, R41, 0x1a, !P5 ;  /* 0x0000001a2900780c */ /* 0x000fc60006f61670 */
[----:B------:R0:W-:Y:S01]  /*c6d0*/  @!P1 STG.E.U8 desc[UR16][R26.64+0x10], R33 ;  /* 0x000010211a009986 */ /* 0x0001e2000c101110 */
[----:B------:R-:W-:-:S03]  /*c6e0*/  ISETP.LT.OR P1, PT, R41, 0x19, !P2 ;  /* 0x000000192900780c */ /* 0x000fc60005721670 */
[----:B------:R4:W-:Y:S01]  /*c6f0*/  @!P6 STG.E.U8 desc[UR16][R24.64+0x18], R37 ;  /* 0x000018251800e986 */ /* 0x0009e2000c101110 */
[----:B------:R-:W-:Y:S01]  /*c700*/  ISETP.LT.OR P6, PT, R41, 0x1a, !P2 ;  /* 0x0000001a2900780c */ /* 0x000fe200057c1670 */
[----:B------:R-:W-:Y:S01]  /*c710*/  FMUL R211, R211, UR20 ;  /* 0x00000014d3d37c20 */ /* 0x000fe20008400000 */
        /* <DEDUP_REMOVED lines=16> */
[----:B----4-:R-:W-:Y:S01]  /*c820*/  F2FP.SATFINITE.E4M3.F32.PACK_AB_MERGE_C R37, RZ, R208, RZ ;  /* 0x000000d0ff25723e */ /* 0x010fe200048070ff */
        /* <DEDUP_REMOVED lines=42> */
[----:B------:R-:W-:Y:S02]  /*cad0*/  FMUL R196, R196, UR20 ;  /* 0x00000014c4c47c20 */ /* 0x000fe40008400000 */
[----:B------:R-:W3:Y:S01]  /*cae0*/  LDL.LU R225, [R1+0x10] ;  /* 0x0000100001e17983 */ /* 0x000ee20000300800 */
[----:B------:R-:W-:-:S03]  /*caf0*/  F2FP.SATFINITE.E4M3.F32.PACK_AB_MERGE_C R197, RZ, R197, RZ ;  /* 0x000000c5ffc5723e */ /* 0x000fc600048070ff */
[----:B------:R-:W2:Y:S01]  /*cb00*/  LDL.LU R226, [R1+0xc] ;  /* 0x00000c0001e27983 */ /* 0x000ea20000300800 */
[----:B0-----:R-:W-:-:S03]  /*cb10*/  F2FP.SATFINITE.E4M3.F32.PACK_AB_MERGE_C R33, RZ, R198, RZ ;  /* 0x000000c6ff21723e */ /* 0x001fc600048070ff */
[----:B------:R-:W3:Y:S01]  /*cb20*/  LDL.LU R224, [R1+0x8] ;  /* 0x0000080001e07983 */ /* 0x000ee20000300800 */
[----:B----4-:R-:W-:-:S03]  /*cb30*/  F2FP.SATFINITE.E4M3.F32.PACK_AB_MERGE_C R37, RZ, R196, RZ ;  /* 0x000000c4ff25723e */ /* 0x010fc600048070ff */
[----:B------:R-:W4:Y:S04]  /*cb40*/  LDL.LU R223, [R1] ;  /* 0x0000000001df7983 */ /* 0x000f280000300800 */
[----:B------:R-:W2:Y:S04]  /*cb50*/  LDL.LU R222, [R1+0x18] ;  /* 0x0000180001de7983 */ /* 0x000ea80000300800 */
[----:B------:R-:W2:Y:S01]  /*cb60*/  LDL.LU R220, [R1+0x4] ;  /* 0x0000040001dc7983 */ /* 0x000ea20000300800 */
[----:B------:R-:W-:Y:S01]  /*cb70*/  FMUL R195, R195, UR20 ;  /* 0x00000014c3c37c20 */ /* 0x000fe20008400000 */
[----:B------:R-:W-:Y:S01]  /*cb80*/  FMUL R194, R194, UR20 ;  /* 0x00000014c2c27c20 */ /* 0x000fe20008400000 */
[----:B------:R-:W-:Y:S01]  /*cb90*/  FMUL R193, R193, UR20 ;  /* 0x00000014c1c17c20 */ /* 0x000fe20008400000 */
[----:B------:R-:W-:Y:S01]  /*cba0*/  @!P3 STG.E.U8 desc[UR16][R24.64+0x39], R197 ;  /* 0x000039c51800b986 */ /* 0x000fe2000c101110 */
[----:B------:R-:W-:Y:S01]  /*cbb0*/  ISETP.LT.OR P3, PT, R41, 0x3a, !P2 ;  /* 0x0000003a2900780c */ /* 0x000fe20005761670 */
[----:B------:R-:W-:Y:S01]  /*cbc0*/  FMUL R191, R191, UR20 ;  /* 0x00000014bfbf7c20 */ /* 0x000fe20008400000 */
[----:B------:R-:W-:Y:S01]  /*cbd0*/  F2FP.SATFINITE.E4M3.F32.PACK_AB_MERGE_C R195, RZ, R195, RZ ;  /* 0x000000c3ffc3723e */ /* 0x000fe200048070ff */
[----:B------:R0:W-:Y:S01]  /*cbe0*/  @!P1 STG.E.U8 desc[UR16][R24.64+0x38], R33 ;  /* 0x0000382118009986 */ /* 0x0001e2000c101110 */
[C---:B------:R-:W-:Y:S01]  /*cbf0*/  ISETP.LT.OR P1, PT, R41.reuse, 0x41, !P5 ;  /* 0x000000412900780c */ /* 0x040fe20006f21670 */
[----:B------:R-:W-:Y:S01]  /*cc00*/  FMUL R192, R192, UR20 ;  /* 0x00000014c0c07c20 */ /* 0x000fe20008400000 */
[----:B-1----:R-:W-:Y:S01]  /*cc10*/  F2FP.SATFINITE.E4M3.F32.PACK_AB_MERGE_C R35, RZ, R194, RZ ;  /* 0x000000c2ff23723e */ /* 0x002fe200048070ff */
[----:B------:R1:W-:Y:S01]  /*cc20*/  @!P6 STG.E.U8 desc[UR16][R26.64+0x38], R37 ;  /* 0x000038251a00e986 */ /* 0x0003e2000c101110 */
[----:B------:R-:W-:Y:S01]  /*cc30*/  ISETP.LT.OR P6, PT, R41, 0x42, !P5 ;  /* 0x000000422900780c */ /* 0x000fe20006fc1670 */
[----:B------:R-:W-:Y:S01]  /*cc40*/  FMUL R190, R190, UR20 ;  /* 0x00000014bebe7c20 */ /* 0x000fe20008400000 */
[----:B------:R-:W-:Y:S01]  /*cc50*/  F2FP.SATFINITE.E4M3.F32.PACK_AB_MERGE_C R193, RZ, R193, RZ ;  /* 0x000000c1ffc1723e */ /* 0x000fe200048070ff */
[----:B------:R-:W-:Y:S01]  /*cc60*/  FMUL R189, R189, UR20 ;  /* 0x00000014bdbd7c20 */ /* 0x000fe20008400000 */
[----:B------:R-:W-:Y:S01]  /*cc70*/  F2FP.SATFINITE.E4M3.F32.PACK_AB_MERGE_C R191, RZ, R191, RZ ;  /* 0x000000bfffbf723e */ /* 0x000fe200048070ff */
[----:B------:R-:W-:Y:S01]  /*cc80*/  @!P3 STG.E.U8 desc[UR16][R26.64+0x39], R195 ;  /* 0x000039c31a00b986 */ /* 0x000fe2000c101110 */
[C---:B------:R-:W-:Y:S01]  /*cc90*/  ISETP.LT.OR P3, PT, R41.reuse, 0x42, !P2 ;  /* 0x000000422900780c */ /* 0x040fe20005761670 */
[----:B------:R-:W-:Y:S01]  /*cca0*/  FMUL R188, R188, UR20 ;  /* 0x00000014bcbc7c20 */ /* 0x000fe20008400000 */
[----:B0-----:R-:W-:Y:S01]  /*ccb0*/  F2FP.SATFINITE.E4M3.F32.PACK_AB_MERGE_C R33, RZ, R192, RZ ;  /* 0x000000c0ff21723e */ /* 0x001fe200048070ff */
[----:B------:R0:W-:Y:S01]  /*ccc0*/  @!P1 STG.E.U8 desc[UR16][R24.64+0x40], R35 ;  /* 0x0000402318009986 */ /* 0x0001e2000c101110 */
[----:B------:R-:W-:Y:S01]  /*ccd0*/  ISETP.LT.OR P1, PT, R41, 0x41, !P2 ;  /* 0x000000412900780c */ /* 0x000fe20005721670 */
[----:B------:R-:W-:Y:S01]  /*cce0*/  FMUL R187, R187, UR20 ;  /* 0x00000014bbbb7c20 */ /* 0x000fe20008400000 */
[----:B-1----:R-:W-:Y:S01]  /*ccf0*/  F2FP.SATFINITE.E4M3.F32.PACK_AB_MERGE_C R37, RZ, R190, RZ ;  /* 0x000000beff25723e */ /* 0x002fe200048070ff */
[----:B------:R-:W-:Y:S01]  /*cd00*/  @!P6 STG.E.U8 desc[UR16][R24.64+0x41], R193 ;  /* 0x000041c11800e986 */ /* 0x000fe2000c101110 */
        /* <DEDUP_REMOVED lines=12> */
[----:B------:R-:W-:Y:S01]  /*cdd0*/  F2FP.SATFINITE.E4M3.F32.PACK_AB_MERGE_C R185, RZ, R185, RZ ;  /* 0x000000b9ffb9723e */ /* 0x000fe200048070ff */
[----:B------:R1:W-:Y:S01]  /*cde0*/  @!P6 STG.E.U8 desc[UR16][R24.64+0x48], R37 ;  /* 0x000048251800e986 */ /* 0x0003e2000c101110 */
[----:B------:R-:W-:Y:S01]  /*cdf0*/  ISETP.LT.OR P6, PT, R41, 0x4a, !P2 ;  /* 0x0000004a2900780c */ /* 0x000fe200057c1670 */
[----:B------:R-:W-:Y:S01]  /*ce00*/  FMUL R182, R182, UR20 ;  /* 0x00000014b6b67c20 */ /* 0x000fe20008400000 */
[----:B------:R-:W-:Y:S01]  /*ce10*/  FMUL R181, R181, UR20 ;  /* 0x00000014b5b57c20 */ /* 0x000fe20008400000 */
[----:B------:R-:W-:Y:S01]  /*ce20*/  F2FP.SATFINITE.E4M3.F32.PACK_AB_MERGE_C R183, RZ, R183, RZ ;  /* 0x000000b7ffb7723e */ /* 0x000fe200048070ff */
[----:B------:R-:W-:Y:S01]  /*ce30*/  FMUL R180, R180, UR20 ;  /* 0x00000014b4b47c20 */ /* 0x000fe20008400000 */
[----:B------:R-:W-:Y:S01]  /*ce40*/  @!P3 STG.E.U8 desc[UR16][R24.64+0x49], R189 ;  /* 0x000049bd1800b986 */ /* 0x000fe2000c101110 */
[----:B------:R-:W-:Y:S01]  /*ce50*/  ISETP.LT.OR P3, PT, R41, 0x52, !P5 ;  /* 0x000000522900780c */ /* 0x000fe20006f61670 */
[----:B------:R-:W-:Y:S01]  /*ce60*/  FMUL R179, R179, UR20 ;  /* 0x00000014b3b37c20 */ /* 0x000fe20008400000 */
[----:B0-----:R-:W-:Y:S01]  /*ce70*/  F2FP.SATFINITE.E4M3.F32.PACK_AB_MERGE_C R33, RZ, R186, RZ ;  /* 0x000000baff21723e */ /* 0x001fe200048070ff */
[----:B------:R0:W-:Y:S01]  /*ce80*/  @!P1 STG.E.U8 desc[UR16][R26.64+0x48], R35 ;  /* 0x000048231a009986 */ /* 0x0001e2000c101110 */
[C---:B------:R-:W-:Y:S01]  /*ce90*/  ISETP.LT.OR P1, PT, R41.reuse, 0x51, !P5 ;  /* 0x000000512900780c */ /* 0x040fe20006f21670 */
        /* <DEDUP_REMOVED lines=13> */
[C---:B------:R-:W-:Y:S01]  /*cf70*/  ISETP.LT.OR P1, PT, R41.reuse, 0x59, !P5 ;  /* 0x000000592900780c */ /* 0x040fe20006f21670 */
[----:B------:R-:W-:Y:S01]  /*cf80*/  FMUL R174, R174, UR20 ;  /* 0x00000014aeae7c20 */ /* 0x000fe20008400000 */
[----:B------:R-:W-:Y:S01]  /*cf90*/  F2FP.SATFINITE.E4M3.F32.PACK_AB_MERGE_C R177, RZ, R177, RZ ;  /* 0x000000b1ffb1723e */ /* 0x000fe200048070ff */
[----:B------:R1:W-:Y:S01]  /*cfa0*/  @!P6 STG.E.U8 desc[UR16][R26.64+0x50], R37 ;  /* 0x000050251a00e986 */ /* 0x0003e2000c101110 */
[----:B------:R-:W-:Y:S01]  /*cfb0*/  ISETP.LT.OR P6, PT, R41, 0x5a, !P5 ;  /* 0x0000005a2900780c */ /* 0x000fe20006fc1670 */
[----:B------:R-:W-:Y:S01]  /*cfc0*/  FMUL R173, R173, UR20 ;  /* 0x00000014adad7c20 */ /* 0x000fe20008400000 */
[----:B------:R-:W-:Y:S01]  /*cfd0*/  F2FP.SATFINITE.E4M3.F32.PACK_AB_MERGE_C R175, RZ, R175, RZ ;  /* 0x000000afffaf723e */ /* 0x000fe200048070ff */
[----:B------:R-:W-:Y:S01]  /*cfe0*/  FMUL R172, R172, UR20 ;  /* 0x00000014acac7c20 */ /* 0x000fe20008400000 */
[----:B------:R-:W-:Y:S01]  /*cff0*/  FMUL R171, R171, UR20 ;  /* 0x00000014abab7c20 */ /* 0x000fe20008400000 */
        /* <DEDUP_REMOVED lines=42> */
[----:B------:R1:W-:Y:S01]  /*d2a0*/  @!P3 STG.E.U8 desc[UR16][R24.64+0x68], R33 ;  /* 0x000068211800b986 */ /* 0x0003e2000c101110 */
[----:B------:R-:W-:Y:S01]  /*d2b0*/  ISETP.LT.OR P3, PT, R41, 0x6a, !P2 ;  /* 0x0000006a2900780c */ /* 0x000fe20005761670 */
[----:B------:R-:W-:Y:S01]  /*d2c0*/  FMUL R158, R158, UR20 ;  /* 0x000000149e9e7c20 */ /* 0x000fe20008400000 */
[----:B0-----:R-:W-:Y:S01]  /*d2d0*/  F2FP.SATFINITE.E4M3.F32.PACK_AB_MERGE_C R35, RZ, R170, RZ ;  /* 0x000000aaff23723e */ /* 0x001fe200048070ff */
[----:B------:R-:W-:Y:S01]  /*d2e0*/  FMUL R157, R157, UR20 ;  /* 0x000000149d9d7c20 */ /* 0x000fe20008400000 */
[----:B------:R-:W-:Y:S01]  /*d2f0*/  F2FP.SATFINITE.E4M3.F32.PACK_AB_MERGE_C R159, RZ, R159, RZ ;  /* 0x0000009fff9f723e */ /* 0x000fe200048070ff */
[----:B------:R-:W-:Y:S01]  /*d300*/  FMUL R156, R156, UR20 ;  /* 0x000000149c9c7c20 */ /* 0x000fe20008400000 */
[----:B------:R-:W-:Y:S01]  /*d310*/  FMUL R155, R155, UR20 ;  /* 0x000000149b9b7c20 */ /* 0x000fe20008400000 */
[----:B------:R-:W-:Y:S01]  /*d320*/  @!P6 STG.E.U8 desc[UR16][R24.64+0x69], R173 ;  /* 0x000069ad1800e986 */ /* 0x000fe2000c101110 */
[----:B------:R-:W-:Y:S01]  /*d330*/  ISETP.LT.OR P6, PT, R41, 0x71, !P5 ;  /* 0x000000712900780c */ /* 0x000fe20006fc1670 */
[----:B------:R-:W-:Y:S01]  /*d340*/  FMUL R153, R153, UR20 ;  /* 0x0000001499997c20 */ /* 0x000fe20008400000 */
[----:B------:R-:W-:Y:S01]  /*d350*/  F2FP.SATFINITE.E4M3.F32.PACK_AB_MERGE_C R157, RZ, R157, RZ ;  /* 0x0000009dff9d723e */ /* 0x000fe200048070ff */
[----:B------:R-:W-:Y:S01]  /*d360*/  @!P1 STG.E.U8 desc[UR16][R26.64+0x68], R37 ;  /* 0x000068251a009986 */ /* 0x000fe2000c101110 */
        /* <DEDUP_REMOVED lines=12> */
[----:B------:R-:W-:Y:S01]  /*d430*/  FMUL R21, R21, UR20 ;  /* 0x0000001415157c20 */ /* 0x000fe20008400000 */
[----:B------:R-:W-:Y:S01]  /*d440*/  @!P1 STG.E.U8 desc[UR16][R24.64+0x71], R169 ;  /* 0x000071a918009986 */ /* 0x000fe2000c101110 */
[----:B------:R-:W-:Y:S01]  /*d450*/  ISETP.LT.OR P1, PT, R41, 0x79, !P5 ;  /* 0x000000792900780c */ /* 0x000fe20006f21670 */
[----:B------:R-:W-:Y:S01]  /*d460*/  FMUL R19, R19, UR20 ;  /* 0x0000001413137c20 */ /* 0x000fe20008400000 */
[C---:B------:R-:W-:Y:S01]  /*d470*/  ISETP.LT.OR P5, PT, R41.reuse, 0x7a, !P5 ;  /* 0x0000007a2900780c */ /* 0x040fe20006fa1670 */
[----:B------:R1:W-:Y:S01]  /*d480*/  @!P3 STG.E.U8 desc[UR16][R26.64+0x70], R33 ;  /* 0x000070211a00b986 */ /* 0x0003e2000c101110 */
[C---:B------:R-:W-:Y:S01]  /*d490*/  ISETP.LT.OR P3, PT, R41.reuse, 0x79, !P2 ;  /* 0x000000792900780c */ /* 0x040fe20005761670 */
[----:B------:R-:W-:Y:S01]  /*d4a0*/  FMUL R20, R20, UR20 ;  /* 0x0000001414147c20 */ /* 0x000fe20008400000 */
[----:B------:R-:W-:Y:S01]  /*d4b0*/  ISETP.LT.OR P2, PT, R41, 0x7a, !P2 ;  /* 0x0000007a2900780c */ /* 0x000fe20005741670 */
[----:B------:R-:W-:Y:S01]  /*d4c0*/  FMUL R18, R18, UR20 ;  /* 0x0000001412127c20 */ /* 0x000fe20008400000 */
[----:B0-----:R-:W-:Y:S01]  /*d4d0*/  F2FP.SATFINITE.E4M3.F32.PACK_AB_MERGE_C R35, RZ, R166, RZ ;  /* 0x000000a6ff23723e */ /* 0x001fe200048070ff */
[----:B------:R-:W-:Y:S01]  /*d4e0*/  @!P6 STG.E.U8 desc[UR16][R26.64+0x71], R167 ;  /* 0x000071a71a00e986 */ /* 0x000fe2000c101110 */
[----:B------:R-:W-:Y:S01]  /*d4f0*/  F2FP.SATFINITE.E4M3.F32.PACK_AB_MERGE_C R23, RZ, R23, RZ ;  /* 0x00000017ff17723e */ /* 0x000fe200048070ff */
[----:B------:R-:W-:Y:S01]  /*d500*/  FMUL R17, R17, UR20 ;  /* 0x0000001411117c20 */ /* 0x000fe20008400000 */
[----:B------:R-:W-:Y:S01]  /*d510*/  F2FP.SATFINITE.E4M3.F32.PACK_AB_MERGE_C R21, RZ, R21, RZ ;  /* 0x00000015ff15723e */ /* 0x000fe200048070ff */
[----:B------:R0:W-:Y:S01]  /*d520*/  @!P1 STG.E.U8 desc[UR16][R24.64+0x78], R35 ;  /* 0x0000782318009986 */ /* 0x0001e2000c101110 */
[----:B------:R-:W-:Y:S01]  /*d530*/  ISETP.GE.AND P1, PT, R42, 0x81, PT ;  /* 0x000000812a00780c */ /* 0x000fe20003f26270 */
[----:B------:R-:W-:Y:S01]  /*d540*/  FMUL R16, R16, UR20 ;  /* 0x0000001410107c20 */ /* 0x000fe20008400000 */
[----:B-1----:R-:W-:Y:S01]  /*d550*/  F2FP.SATFINITE.E4M3.F32.PACK_AB_MERGE_C R33, RZ, R164, RZ ;  /* 0x000000a4ff21723e */ /* 0x002fe200048070ff */
[----:B------:R1:W-:Y:S01]  /*d560*/  @!P5 STG.E.U8 desc[UR16][R24.64+0x79], R165 ;  /* 0x000079a51800d986 */ /* 0x0003e2000c101110 */
[----:B------:R-:W-:Y:S01]  /*d570*/  ISETP.LT.OR P5, PT, R41, 0x1, !P1 ;  /* 0x000000012900780c */ /* 0x000fe20004fa1670 */
[----:B------:R-:W-:Y:S01]  /*d580*/  FMUL R15, R15, UR20 ;  /* 0x000000140f0f7c20 */ /* 0x000fe20008400000 */
[----:B------:R-:W-:Y:S01]  /*d590*/  ISETP.LT.OR P6, PT, R41, 0x2, !P1 ;  /* 0x000000022900780c */ /* 0x000fe20004fc1670 */
[----:B------:R1:W-:Y:S01]  /*d5a0*/  @!P3 STG.E.U8 desc[UR16][R26.64+0x78], R33 ;  /* 0x000078211a00b986 */ /* 0x0003e2000c101110 */
[----:B------:R-:W-:Y:S01]  /*d5b0*/  ISETP.GE.AND P3, PT, R42, 0x89, PT ;  /* 0x000000892a00780c */ /* 0x000fe20003f66270 */
[----:B------:R-:W-:Y:S01]  /*d5c0*/  FMUL R13, R13, UR20 ;  /* 0x000000140d0d7c20 */ /* 0x000fe20008400000 */
[----:B------:R-:W-:Y:S01]  /*d5d0*/  F2FP.SATFINITE.E4M3.F32.PACK_AB_MERGE_C R19, RZ, R19, RZ ;  /* 0x00000013ff13723e */ /* 0x000fe200048070ff */
[----:B------:R1:W-:Y:S01]  /*d5e0*/  @!P2 STG.E.U8 desc[UR16][R26.64+0x79], R163 ;  /* 0x000079a31a00a986 */ /* 0x0003e2000c101110 */
[----:B0-----:R-:W-:Y:S01]  /*d5f0*/  F2FP.SATFINITE.E4M3.F32.PACK_AB_MERGE_C R35, RZ, R162, RZ ;  /* 0x000000a2ff23723e */ /* 0x001fe200048070ff */
[----:B------:R-:W-:Y:S01]  /*d600*/  FMUL R14, R14, UR20 ;  /* 0x000000140e0e7c20 */ /* 0x000fe20008400000 */
[C---:B------:R-:W-:Y:S01]  /*d610*/  ISETP.LT.OR P2, PT, R41.reuse, 0x1, !P3 ;  /* 0x000000012900780c */ /* 0x040fe20005f41670 */
[----:B------:R-:W-:Y:S01]  /*d620*/  FMUL R12, R12, UR20 ;  /* 0x000000140c0c7c20 */ /* 0x000fe20008400000 */
[----:B-1----:R-:W-:Y:S01]  /*d630*/  F2FP.SATFINITE.E4M3.F32.PACK_AB_MERGE_C R25, RZ, R160, RZ ;  /* 0x000000a0ff19723e */ /* 0x002fe200048070ff */
[----:B------:R-:W-:Y:S01]  /*d640*/  @!P5 STG.E.U8 desc[UR16][R30.64], R35 ;  /* 0x000000231e00d986 */ /* 0x000fe2000c101110 */
[----:B------:R-:W-:Y:S01]  /*d650*/  ISETP.LT.OR P5, PT, R41, 0x2, !P3 ;  /* 0x000000022900780c */ /* 0x000fe20005fa1670 */
[----:B------:R-:W-:Y:S01]  /*d660*/  FMUL R11, R11, UR20 ;  /* 0x000000140b0b7c20 */ /* 0x000fe20008400000 */
[----:B------:R-:W-:Y:S01]  /*d670*/  F2FP.SATFINITE.E4M3.F32.PACK_AB_MERGE_C R33, RZ, R156, RZ ;  /* 0x0000009cff21723e */ /* 0x000fe200048070ff */
        /* <DEDUP_REMOVED lines=9> */
[----:B------:R-:W-:Y:S01]  /*d710*/  F2FP.SATFINITE.E4M3.F32.PACK_AB_MERGE_C R15, RZ, R15, RZ ;  /* 0x0000000fff0f723e */ /* 0x000fe200048070ff */
[----:B------:R-:W-:Y:S01]  /*d720*/  @!P5 STG.E.U8 desc[UR16][R28.64+0x1], R159 ;  /* 0x0000019f1c00d986 */ /* 0x000fe2000c101110 */
        /* <DEDUP_REMOVED lines=8> */
[----:B0-----:R-:W-:Y:S01]  /*d7b0*/  F2FP.SATFINITE.E4M3.F32.PACK_AB_MERGE_C R25, RZ, R154, RZ ;  /* 0x0000009aff19723e */ /* 0x001fe200048070ff */
[----:B------:R-:W-:Y:S01]  /*d7c0*/  FMUL R3, R3, UR20 ;  /* 0x0000001403037c20 */ /* 0x000fe20008400000 */
[----:B------:R-:W-:Y:S01]  /*d7d0*/  F2FP.SATFINITE.E4M3.F32.PACK_AB_MERGE_C R9, RZ, R9, RZ ;  /* 0x00000009ff09723e */ /* 0x000fe200048070ff */
[----:B------:R-:W-:Y:S01]  /*d7e0*/  FMUL R4, R4, UR20 ;  /* 0x0000001404047c20 */ /* 0x000fe20008400000 */
[----:B------:R-:W-:Y:S01]  /*d7f0*/  F2FP.SATFINITE.E4M3.F32.PACK_AB_MERGE_C R7, RZ, R7, RZ ;  /* 0x00000007ff07723e */ /* 0x000fe200048070ff */
[----:B------:R-:W-:Y:S01]  /*d800*/  @!P5 STG.E.U8 desc[UR16][R30.64+0x9], R157 ;  /* 0x0000099d1e00d986 */ /* 0x000fe2000c101110 */
[C---:B------:R-:W-:Y:S01]  /*d810*/  ISETP.LT.OR P5, PT, R41.reuse, 0x12, !P1 ;  /* 0x000000122900780c */ /* 0x040fe20004fa1670 */
[----:B-----5:R-:W-:Y:S01]  /*d820*/  FMUL R0, R0, UR20 ;  /* 0x0000001400007c20 */ /* 0x020fe20008400000 */
[----:B-1----:R-:W-:Y:S01]  /*d830*/  F2FP.SATFINITE.E4M3.F32.PACK_AB_MERGE_C R27, RZ, R152, RZ ;  /* 0x00000098ff1b723e */ /* 0x002fe200048070ff */
[----:B------:R0:W-:Y:S01]  /*d840*/  @!P2 STG.E.U8 desc[UR16][R28.64+0x8], R33 ;  /* 0x000008211c00a986 */ /* 0x0001e2000c101110 */
[C---:B------:R-:W-:Y:S01]  /*d850*/  ISETP.LT.OR P2, PT, R41.reuse, 0x11, !P1 ;  /* 0x000000112900780c */ /* 0x040fe20004f41670 */
[----:B------:R-:W-:Y:S01]  /*d860*/  FMUL R2, R2, UR20 ;  /* 0x0000001402027c20 */ /* 0x000fe20008400000 */
[----:B------:R-:W-:Y:S01]  /*d870*/  F2FP.SATFINITE.E4M3.F32.PACK_AB_MERGE_C R5, RZ, R5, RZ ;  /* 0x00000005ff05723e */ /* 0x000fe200048070ff */
[----:B------:R-:W-:Y:S01]  /*d880*/  @!P6 STG.E.U8 desc[UR16][R28.64+0x9], R155 ;  /* 0x0000099b1c00e986 */ /* 0x000fe2000c101110 */
[----:B------:R-:W-:-:S05]  /*d890*/  ISETP.LT.OR P6, PT, R41, 0x11, !P3 ;  /* 0x000000112900780c */ /* 0x000fca0005fc1670 */
[----:B------:R-:W-:Y:S01]  /*d8a0*/  @!P5 STG.E.U8 desc[UR16][R30.64+0x11], R153 ;  /* 0x000011991e00d986 */ /* 0x000fe2000c101110 */
[C---:B------:R-:W-:Y:S02]  /*d8b0*/  ISETP.LT.OR P5, PT, R41.reuse, 0x12, !P3 ;  /* 0x000000122900780c */ /* 0x040fe40005fa1670 */
[----:B0-----:R-:W-:Y:S01]  /*d8c0*/  F2FP.SATFINITE.E4M3.F32.PACK_AB_MERGE_C R33, RZ, R22, RZ ;  /* 0x00000016ff21723e */ /* 0x001fe200048070ff */
[----:B------:R0:W-:Y:S01]  /*d8d0*/  @!P2 STG.E.U8 desc[UR16][R30.64+0x10], R25 ;  /* 0x000010191e00a986 */ /* 0x0001e2000c101110 */
[----:B------:R-:W-:-:S03]  /*d8e0*/  ISETP.LT.OR P2, PT, R41, 0x19, !P1 ;  /* 0x000000192900780c */ /* 0x000fc60004f41670 */
[----:B------:R-:W-:Y:S01]  /*d8f0*/  @!P6 STG.E.U8 desc[UR16][R28.64+0x10], R27 ;  /* 0x0000101b1c00e986 */ /* 0x000fe2000c101110 */
[----:B------:R-:W-:-:S05]  /*d900*/  ISETP.LT.OR P6, PT, R41, 0x1a, !P1 ;  /* 0x0000001a2900780c */ /* 0x000fca0004fc1670 */
[----:B------:R1:W-:Y:S01]  /*d910*/  @!P5 STG.E.U8 desc[UR16][R28.64+0x11], R23 ;  /* 0x000011171c00d986 */ /* 0x0003e2000c101110 */
[C---:B------:R-:W-:Y:S02]  /*d920*/  ISETP.LT.OR P5, PT, R41.reuse, 0x1a, !P3 ;  /* 0x0000001a2900780c */ /* 0x040fe40005fa1670 */
[----:B0-----:R-:W-:Y:S01]  /*d930*/  F2FP.SATFINITE.E4M3.F32.PACK_AB_MERGE_C R25, RZ, R20, RZ ;  /* 0x00000014ff19723e */ /* 0x001fe200048070ff */
[----:B------:R-:W-:Y:S01]  /*d940*/  @!P2 STG.E.U8 desc[UR16][R30.64+0x18], R33 ;  /* 0x000018211e00a986 */ /* 0x000fe2000c101110 */
[----:B------:R-:W-:-:S03]  /*d950*/  ISETP.LT.OR P2, PT, R41, 0x19, !P3 ;  /* 0x000000192900780c */ /* 0x000fc60005f41670 */
[----:B------:R0:W-:Y:S01]  /*d960*/  @!P6 STG.E.U8 desc[UR16][R30.64+0x19], R21 ;  /* 0x000019151e00e986 */ /* 0x0001e2000c101110 */
[----:B------:R-:W-:Y:S02]  /*d970*/  ISETP.LT.OR P6, PT, R41, 0x21, !P1 ;  /* 0x000000212900780c */ /* 0x000fe40004fc1670 */
[----:B-1----:R-:W-:-:S03]  /*d980*/  F2FP.SATFINITE.E4M3.F32.PACK_AB_MERGE_C R23, RZ, R18, RZ ;  /* 0x00000012ff17723e */ /* 0x002fc600048070ff */
[----:B------:R1:W-:Y:S01]  /*d990*/  @!P5 STG.E.U8 desc[UR16][R28.64+0x19], R19 ;  /* 0x000019131c00d986 */ /* 0x0003e2000c101110 */
[----:B------:R-:W-:-:S03]  /*d9a0*/  ISETP.LT.OR P5, PT, R41, 0x22, !P1 ;  /* 0x000000222900780c */ /* 0x000fc60004fa1670 */
[----:B------:R-:W-:Y:S01]  /*d9b0*/  @!P2 STG.E.U8 desc[UR16][R28.64+0x18], R25 ;  /* 0x000018191c00a986 */ /* 0x000fe2000c101110 */
[C---:B------:R-:W-:Y:S02]  /*d9c0*/  ISETP.LT.OR P2, PT, R41.reuse, 0x21, !P3 ;  /* 0x000000212900780c */ /* 0x040fe40005f41670 */
[----:B0-----:R-:W-:Y:S01]  /*d9d0*/  F2FP.SATFINITE.E4M3.F32.PACK_AB_MERGE_C R21, RZ, R16, RZ ;  /* 0x00000010ff15723e */ /* 0x001fe200048070ff */
[----:B------:R-:W-:Y:S01]  /*d9e0*/  @!P6 STG.E.U8 desc[UR16][R30.64+0x20], R23 ;  /* 0x000020171e00e986 */ /* 0x000fe2000c101110 */
[----:B------:R-:W-:Y:S02]  /*d9f0*/  ISETP.LT.OR P6, PT, R41, 0x22, !P3 ;  /* 0x000000222900780c */ /* 0x000fe40005fc1670 */
[----:B-1----:R-:W-:-:S03]  /*da00*/  F2FP.SATFINITE.E4M3.F32.PACK_AB_MERGE_C R19, RZ, R14, RZ ;  /* 0x0000000eff13723e */ /* 0x002fc600048070ff */
[----:B------:R0:W-:Y:S01]  /*da10*/  @!P5 STG.E.U8 desc[UR16][R30.64+0x21], R17 ;  /* 0x000021111e00d986 */ /* 0x0001e2000c101110 */
[----:B------:R-:W-:-:S03]  /*da20*/  ISETP.LT.OR P5, PT, R41, 0x2a, !P1 ;  /* 0x0000002a2900780c */ /* 0x000fc60004fa1670 */
[----:B------:R-:W-:Y:S01]  /*da30*/  @!P2 STG.E.U8 desc[UR16][R28.64+0x20], R21 ;  /* 0x000020151c00a986 */ /* 0x000fe2000c101110 */
[----:B------:R-:W-:-:S03]  /*da40*/  ISETP.LT.OR P2, PT, R41, 0x29, !P1 ;  /* 0x000000292900780c */ /* 0x000fc60004f41670 */
[----:B------:R1:W-:Y:S01]  /*da50*/  @!P6 STG.E.U8 desc[UR16][R28.64+0x21], R15 ;  /* 0x0000210f1c00e986 */ /* 0x0003e2000c101110 */
[----:B------:R-:W-:Y:S02]  /*da60*/  ISETP.LT.OR P6, PT, R41, 0x29, !P3 ;  /* 0x000000292900780c */ /* 0x000fe40005fc1670 */
[----:B0-----:R-:W-:-:S03]  /*da70*/  F2FP.SATFINITE.E4M3.F32.PACK_AB_MERGE_C R17, RZ, R12, RZ ;  /* 0x0000000cff11723e */ /* 0x001fc600048070ff */
[----:B------:R0:W-:Y:S01]  /*da80*/  @!P5 STG.E.U8 desc[UR16][R30.64+0x29], R13 ;  /* 0x0000290d1e00d986 */ /* 0x0001e2000c101110 */
[----:B------:R-:W-:-:S03]  /*da90*/  ISETP.LT.OR P5, PT, R41, 0x2a, !P3 ;  /* 0x0000002a2900780c */ /* 0x000fc60005fa1670 */
[----:B------:R-:W-:Y:S01]  /*daa0*/  @!P2 STG.E.U8 desc[UR16][R30.64+0x28], R19 ;  /* 0x000028131e00a986 */ /* 0x000fe2000c101110 */
[C---:B------:R-:W-:Y:S02]  /*dab0*/  ISETP.LT.OR P2, PT, R41.reuse, 0x31, !P1 ;  /* 0x000000312900780c */ /* 0x040fe40004f41670 */
[----:B-1----:R-:W-:Y:S01]  /*dac0*/  F2FP.SATFINITE.E4M3.F32.PACK_AB_MERGE_C R15, RZ, R10, RZ ;  /* 0x0000000aff0f723e */ /* 0x002fe200048070ff */
[----:B------:R-:W-:Y:S01]  /*dad0*/  @!P6 STG.E.U8 desc[UR16][R28.64+0x28], R17 ;  /* 0x000028111c00e986 */ /* 0x000fe2000c101110 */
[----:B------:R-:W-:Y:S02]  /*dae0*/  ISETP.LT.OR P6, PT, R41, 0x32, !P1 ;  /* 0x000000322900780c */ /* 0x000fe40004fc1670 */
[----:B0-----:R-:W-:-:S03]  /*daf0*/  F2FP.SATFINITE.E4M3.F32.PACK_AB_MERGE_C R13, RZ, R8, RZ ;  /* 0x00000008ff0d723e */ /* 0x001fc600048070ff */
        /* <DEDUP_REMOVED lines=9> */
[----:B------:R4:W-:Y:S01]  /*db90*/  @!P2 STG.E.U8 desc[UR16][R28.64+0x30], R13 ;  /* 0x0000300d1c00a986 */ /* 0x0009e2000c101110 */
[C---:B------:R-:W-:Y:S02]  /*dba0*/  ISETP.LT.OR P2, PT, R41.reuse, 0x39, !P3 ;  /* 0x000000392900780c */ /* 0x040fe40005f41670 */
[----:B-1----:R-:W-:Y:S01]  /*dbb0*/  F2FP.SATFINITE.E4M3.F32.PACK_AB_MERGE_C R9, RZ, R4, RZ ;  /* 0x00000004ff09723e */ /* 0x002fe200048070ff */
[----:B------:R1:W-:Y:S01]  /*dbc0*/  @!P6 STG.E.U8 desc[UR16][R30.64+0x38], R11 ;  /* 0x0000380b1e00e986 */ /* 0x0003e2000c101110 */
[C---:B------:R-:W-:Y:S02]  /*dbd0*/  ISETP.LT.OR P6, PT, R41.reuse, 0x3a, !P3 ;  /* 0x0000003a2900780c */ /* 0x040fe40005fc1670 */
[----:B0-----:R-:W-:Y:S01]  /*dbe0*/  F2FP.SATFINITE.E4M3.F32.PACK_AB_MERGE_C R7, RZ, R2, RZ ;  /* 0x00000002ff07723e */ /* 0x001fe200048070ff */
[----:B---3--:R-:W-:Y:S02]  /*dbf0*/  FMUL R2, R224, UR20 ;  /* 0x00000014e0027c20 */ /* 0x008fe40008400000 */
[----:B------:R0:W-:Y:S01]  /*dc00*/  @!P5 STG.E.U8 desc[UR16][R30.64+0x39], R5 ;  /* 0x000039051e00d986 */ /* 0x0001e2000c101110 */
[----:B------:R-:W-:-:S02]  /*dc10*/  ISETP.LT.OR P5, PT, R41, 0x42, !P1 ;  /* 0x000000422900780c */ /* 0x000fc40004fa1670 */
[----:B----4-:R-:W-:Y:S01]  /*dc20*/  F2FP.SATFINITE.E4M3.F32.PACK_AB_MERGE_C R13, RZ, R3, RZ ;  /* 0x00000003ff0d723e */ /* 0x010fe200048070ff */
[----:B------:R-:W-:Y:S01]  /*dc30*/  FMUL R3, R223, UR20 ;  /* 0x00000014df037c20 */ /* 0x000fe20008400000 */
[----:B------:R3:W-:Y:S01]  /*dc40*/  @!P2 STG.E.U8 desc[UR16][R28.64+0x38], R9 ;  /* 0x000038091c00a986 */ /* 0x0007e2000c101110 */
[----:B-1----:R-:W-:Y:S01]  /*dc50*/  F2FP.SATFINITE.E4M3.F32.PACK_AB_MERGE_C R11, RZ, R0, RZ ;  /* 0x00000000ff0b723e */ /* 0x002fe200048070ff */
[----:B--2---:R-:W-:Y:S01]  /*dc60*/  FMUL R0, R220, UR20 ;  /* 0x00000014dc007c20 */ /* 0x004fe20008400000 */
[----:B------:R-:W-:Y:S01]  /*dc70*/  ISETP.LT.OR P2, PT, R41, 0x41, !P1 ;  /* 0x000000412900780c */ /* 0x000fe20004f41670 */
[----:B------:R-:W2:Y:S04]  /*dc80*/  LDL.LU R223, [R1+0x1c] ;  /* 0x00001c0001df7983 */ /* 0x000ea80000300800 */
[----:B------:R-:W4:Y:S01]  /*dc90*/  LDL.LU R221, [R1+0x20] ;  /* 0x0000200001dd7983 */ /* 0x000f220000300800 */
[----:B0-----:R-:W-:-:S03]  /*dca0*/  F2FP.SATFINITE.E4M3.F32.PACK_AB_MERGE_C R5, RZ, R3, RZ ;  /* 0x00000003ff05723e */ /* 0x001fc600048070ff */
[----:B------:R-:W4:Y:S01]  /*dcb0*/  LDL.LU R224, [R1+0x24] ;  /* 0x0000240001e07983 */ /* 0x000f220000300800 */
[----:B------:R-:W-:Y:S01]  /*dcc0*/  FMUL R3, R226, UR20 ;  /* 0x00000014e2037c20 */ /* 0x000fe20008400000 */
[----:B---3--:R-:W-:Y:S01]  /*dcd0*/  F2FP.SATFINITE.E4M3.F32.PACK_AB_MERGE_C R9, RZ, R0, RZ ;  /* 0x00000000ff09723e */ /* 0x008fe200048070ff */
[----:B------:R-:W-:Y:S01]  /*dce0*/  FMUL R0, R225, UR20 ;  /* 0x00000014e1007c20 */ /* 0x000fe20008400000 */
[----:B------:R0:W-:Y:S01]  /*dcf0*/  @!P6 STG.E.U8 desc[UR16][R28.64+0x39], R13 ;  /* 0x0000390d1c00e986 */ /* 0x0001e2000c101110 */
[----:B------:R-:W-:-:S03]  /*dd00*/  ISETP.LT.OR P6, PT, R41, 0x41, !P3 ;  /* 0x000000412900780c */ /* 0x000fc60005fc1670 */
[----:B------:R-:W3:Y:S04]  /*dd10*/  LDL.LU R226, [R1+0x28] ;  /* 0x0000280001e27983 */ /* 0x000ee80000300800 */
[----:B------:R-:W3:Y:S01]  /*dd20*/  LDL.LU R225, [R1+0x2c] ;  /* 0x00002c0001e17983 */ /* 0x000ee20000300800 */
[----:B0-----:R-:W-:Y:S01]  /*dd30*/  F2FP.SATFINITE.E4M3.F32.PACK_AB_MERGE_C R13, RZ, R2, RZ ;  /* 0x00000002ff0d723e */ /* 0x001fe200048070ff */
[----:B------:R-:W-:Y:S02]  /*dd40*/  FMUL R2, R227, UR20 ;  /* 0x00000014e3027c20 */ /* 0x000fe40008400000 */
[----:B------:R-:W3:Y:S04]  /*dd50*/  LDL.LU R227, [R1+0x30] ;  /* 0x0000300001e37983 */ /* 0x000ee80000300800 */
[----:B------:R-:W-:Y:S01]  /*dd60*/  @!P5 STG.E.U8 desc[UR16][R30.64+0x41], R11 ;  /* 0x0000410b1e00d986 */ /* 0x000fe2000c101110 */
[----:B------:R-:W-:-:S03]  /*dd70*/  ISETP.LT.OR P5, PT, R41, 0x42, !P3 ;  /* 0x000000422900780c */ /* 0x000fc60005fa1670 */
[----:B------:R0:W-:Y:S01]  /*dd80*/  @!P2 STG.E.U8 desc[UR16][R30.64+0x40], R7 ;  /* 0x000040071e00a986 */ /* 0x0001e2000c101110 */
[----:B------:R-:W-:-:S03]  /*dd90*/  ISETP.LT.OR P2, PT, R41, 0x49, !P1 ;  /* 0x000000492900780c */ /* 0x000fc60004f41670 */
[----:B------:R1:W-:Y:S01]  /*dda0*/  @!P6 STG.E.U8 desc[UR16][R28.64+0x40], R5 ;  /* 0x000040051c00e986 */ /* 0x0003e2000c101110 */
[----:B------:R-:W-:-:S03]  /*ddb0*/  ISETP.LT.OR P6, PT, R41, 0x4a, !P1 ;  /* 0x0000004a2900780c */ /* 0x000fc60004fc1670 */
[----:B------:R-:W3:Y:S04]  /*ddc0*/  LDL.LU R220, [R1+0x34] ;  /* 0x0000340001dc7983 */ /* 0x000ee80000300800 */
[----:B------:R1:W-:Y:S01]  /*ddd0*/  @!P5 STG.E.U8 desc[UR16][R28.64+0x41], R9 ;  /* 0x000041091c00d986 */ /* 0x0003e2000c101110 */
[----:B0-----:R-:W-:Y:S01]  /*dde0*/  F2FP.SATFINITE.E4M3.F32.PACK_AB_MERGE_C R7, RZ, R3, RZ ;  /* 0x00000003ff07723e */ /* 0x001fe200048070ff */
[----:B------:R-:W-:Y:S02]  /*ddf0*/  FMUL R3, R222, UR20 ;  /* 0x00000014de037c20 */ /* 0x000fe40008400000 */
[----:B------:R-:W-:Y:S01]  /*de00*/  @!P2 STG.E.U8 desc[UR16][R30.64+0x48], R13 ;  /* 0x0000480d1e00a986 */ /* 0x000fe2000c101110 */
[----:B------:R-:W-:-:S03]  /*de10*/  ISETP.LT.OR P2, PT, R41, 0x49, !P3 ;  /* 0x000000492900780c */ /* 0x000fc60005f41670 */
[----:B------:R-:W3:Y:S01]  /*de20*/  LDL.LU R222, [R1+0x38] ;  /* 0x0000380001de7983 */ /* 0x000ee20000300800 */
[----:B-1----:R-:W-:Y:S02]  /*de30*/  F2FP.SATFINITE.E4M3.F32.PACK_AB_MERGE_C R5, RZ, R0, RZ ;  /* 0x00000000ff05723e */ /* 0x002fe400048070ff */
[----:B------:R-:W-:Y:S02]  /*de40*/  F2FP.SATFINITE.E4M3.F32.PACK_AB_MERGE_C R11, RZ, R2, RZ ;  /* 0x00000002ff0b723e */ /* 0x000fe400048070ff */
[----:B------:R-:W-:Y:S01]  /*de50*/  F2FP.SATFINITE.E4M3.F32.PACK_AB_MERGE_C R9, RZ, R3, RZ ;  /* 0x00000003ff09723e */ /* 0x000fe200048070ff */
[----:B------:R0:W-:Y:S04]  /*de60*/  @!P6 STG.E.U8 desc[UR16][R30.64+0x49], R7 ;  /* 0x000049071e00e986 */ /* 0x0001e8000c101110 */
[----:B------:R1:W-:Y:S01]  /*de70*/  @!P2 STG.E.U8 desc[UR16][R28.64+0x48], R5 ;  /* 0x000048051c00a986 */ /* 0x0003e2000c101110 */
[----:B--2---:R-:W-:-:S03]  /*de80*/  FMUL R0, R223, UR20 ;  /* 0x00000014df007c20 */ /* 0x004fc60008400000 */
[----:B------:R-:W2:Y:S01]  /*de90*/  LDL.LU R223, [R1+0x3c] ;  /* 0x00003c0001df7983 */ /* 0x000ea20000300800 */
[----:B----4-:R-:W-:Y:S01]  /*dea0*/  FMUL R2, R221, UR20 ;  /* 0x00000014dd027c20 */ /* 0x010fe20008400000 */
[----:B0-----:R-:W-:Y:S01]  /*deb0*/  F2FP.SATFINITE.E4M3.F32.PACK_AB_MERGE_C R7, RZ, R0, RZ ;  /* 0x00000000ff07723e */ /* 0x001fe200048070ff */
[----:B------:R-:W-:Y:S02]  /*dec0*/  FMUL R3, R224, UR20 ;  /* 0x00000014e0037c20 */ /* 0x000fe40008400000 */
[----:B------:R-:W4:Y:S01]  /*ded0*/  LDL.LU R224, [R1+0x40] ;  /* 0x0000400001e07983 */ /* 0x000f220000300800 */
[----:B------:R-:W-:Y:S02]  /*dee0*/  F2FP.SATFINITE.E4M3.F32.PACK_AB_MERGE_C R13, RZ, R2, RZ ;  /* 0x00000002ff0d723e */ /* 0x000fe400048070ff */
[----:B-1----:R-:W-:Y:S01]  /*def0*/  F2FP.SATFINITE.E4M3.F32.PACK_AB_MERGE_C R5, RZ, R3, RZ ;  /* 0x00000003ff05723e */ /* 0x002fe200048070ff */
[----:B---3--:R-:W-:Y:S02]  /*df00*/  FMUL R0, R226, UR20 ;  /* 0x00000014e2007c20 */ /* 0x008fe40008400000 */
[----:B------:R-:W3:Y:S01]  /*df10*/  LDL.LU R226, [R1+0x44] ;  /* 0x0000440001e27983 */ /* 0x000ee20000300800 */
[----:B------:R-:W-:-:S03]  /*df20*/  FMUL R2, R225, UR20 ;  /* 0x00000014e1027c20 */ /* 0x000fc60008400000 */
[----:B------:R-:W3:Y:S01]  /*df30*/  LDL.LU R225, [R1+0x48] ;  /* 0x0000480001e17983 */ /* 0x000ee20000300800 */
[----:B------:R-:W-:-:S03]  /*df40*/  FMUL R3, R227, UR20 ;  /* 0x00000014e3037c20 */ /* 0x000fc60008400000 */
[----:B------:R-:W3:Y:S01]  /*df50*/  LDL.LU R227, [R1+0x4c] ;  /* 0x00004c0001e37983 */ /* 0x000ee20000300800 */
[C---:B------:R-:W-:Y:S02]  /*df60*/  ISETP.LT.OR P5, PT, R41.reuse, 0x4a, !P3 ;  /* 0x0000004a2900780c */ /* 0x040fe40005fa1670 */
[C---:B------:R-:W-:Y:S01]  /*df70*/  ISETP.LT.OR P6, PT, R41.reuse, 0x51, !P1 ;  /* 0x000000512900780c */ /* 0x040fe20004fc1670 */
[----:B------:R-:W3:Y:S01]  /*df80*/  LDL.LU R219, [R1+0x50] ;  /* 0x0000500001db7983 */ /* 0x000ee20000300800 */
[----:B------:R-:W-:-:S03]  /*df90*/  ISETP.LT.OR P2, PT, R41, 0x51, !P3 ;  /* 0x000000512900780c */ /* 0x000fc60005f41670 */
[----:B------:R-:W3:Y:S04]  /*dfa0*/  LDL.LU R218, [R1+0x54] ;  /* 0x0000540001da7983 */ /* 0x000ee80000300800 */
[----:B------:R-:W3:Y:S04]  /*dfb0*/  LDL.LU R221, [R1+0x58] ;  /* 0x0000580001dd7983 */ /* 0x000ee80000300800 */
[----:B------:R0:W-:Y:S01]  /*dfc0*/  @!P5 STG.E.U8 desc[UR16][R28.64+0x49], R11 ;  /* 0x0000490b1c00d986 */ /* 0x0001e2000c101110 */
[----:B------:R-:W-:-:S03]  /*dfd0*/  ISETP.LT.OR P5, PT, R41, 0x52, !P1 ;  /* 0x000000522900780c */ /* 0x000fc60004fa1670 */
[----:B------:R1:W-:Y:S01]  /*dfe0*/  @!P6 STG.E.U8 desc[UR16][R30.64+0x50], R9 ;  /* 0x000050091e00e986 */ /* 0x0003e2000c101110 */
[----:B------:R-:W-:Y:S02]  /*dff0*/  ISETP.LT.OR P6, PT, R41, 0x52, !P3 ;  /* 0x000000522900780c */ /* 0x000fe40005fc1670 */
[----:B0-----:R-:W-:-:S07]  /*e000*/  F2FP.SATFINITE.E4M3.F32.PACK_AB_MERGE_C R11, RZ, R2, RZ ;  /* 0x00000002ff0b723e */ /* 0x001fce00048070ff */
[----:B------:R0:W-:Y:S01]  /*e010*/  @!P5 STG.E.U8 desc[UR16][R30.64+0x51], R7 ;  /* 0x000051071e00d986 */ /* 0x0001e2000c101110 */
[C---:B------:R-:W-:Y:S02]  /*e020*/  ISETP.LT.OR P5, PT, R41.reuse, 0x5a, !P1 ;  /* 0x0000005a2900780c */ /* 0x040fe40004fa1670 */
[----:B-1----:R-:W-:Y:S01]  /*e030*/  F2FP.SATFINITE.E4M3.F32.PACK_AB_MERGE_C R9, RZ, R0, RZ ;  /* 0x00000000ff09723e */ /* 0x002fe200048070ff */
[----:B------:R-:W-:Y:S01]  /*e040*/  @!P2 STG.E.U8 desc[UR16][R28.64+0x50], R13 ;  /* 0x0000500d1c00a986 */ /* 0x000fe2000c101110 */
[C---:B------:R-:W-:Y:S01]  /*e050*/  ISETP.LT.OR P2, PT, R41.reuse, 0x59, !P1 ;  /* 0x000000592900780c */ /* 0x040fe20004f41670 */
[----:B------:R-:W-:Y:S01]  /*e060*/  FMUL R0, R220, UR20 ;  /* 0x00000014dc007c20 */ /* 0x000fe20008400000 */
[----:B------:R-:W-:Y:S01]  /*e070*/  FMUL R2, R222, UR20 ;  /* 0x00000014de027c20 */ /* 0x000fe20008400000 */
[----:B------:R1:W-:Y:S01]  /*e080*/  @!P6 STG.E.U8 desc[UR16][R28.64+0x51], R5 ;  /* 0x000051051c00e986 */ /* 0x0003e2000c101110 */
[----:B------:R-:W-:-:S03]  /*e090*/  ISETP.LT.OR P6, PT, R41, 0x59, !P3 ;  /* 0x000000592900780c */ /* 0x000fc60005fc1670 */
[----:B------:R-:W3:Y:S04]  /*e0a0*/  LDL.LU R220, [R1+0x5c] ;  /* 0x00005c0001dc7983 */ /* 0x000ee80000300800 */
[----:B------:R-:W3:Y:S01]  /*e0b0*/  LDL.LU R222, [R1+0x60] ;  /* 0x0000600001de7983 */ /* 0x000ee20000300800 */
[----:B0-----:R-:W-:Y:S02]  /*e0c0*/  F2FP.SATFINITE.E4M3.F32.PACK_AB_MERGE_C R7, RZ, R3, RZ ;  /* 0x00000003ff07723e */ /* 0x001fe400048070ff */
[----:B-1----:R-:W-:Y:S01]  /*e0d0*/  F2FP.SATFINITE.E4M3.F32.PACK_AB_MERGE_C R5, RZ, R0, RZ ;  /* 0x00000000ff05723e */ /* 0x002fe200048070ff */
[----:B------:R0:W-:Y:S01]  /*e0e0*/  @!P2 STG.E.U8 desc[UR16][R30.64+0x58], R9 ;  /* 0x000058091e00a986 */ /* 0x0001e2000c101110 */
[----:B------:R-:W-:-:S03]  /*e0f0*/  F2FP.SATFINITE.E4M3.F32.PACK_AB_MERGE_C R13, RZ, R2, RZ ;  /* 0x00000002ff0d723e */ /* 0x000fc600048070ff */
[----:B------:R-:W-:Y:S04]  /*e100*/  @!P5 STG.E.U8 desc[UR16][R30.64+0x59], R11 ;  /* 0x0000590b1e00d986 */ /* 0x000fe8000c101110 */
[----:B------:R1:W-:Y:S01]  /*e110*/  @!P6 STG.E.U8 desc[UR16][R28.64+0x58], R7 ;  /* 0x000058071c00e986 */ /* 0x0003e2000c101110 */
[----:B--2---:R-:W-:-:S03]  /*e120*/  FMUL R3, R223, UR20 ;  /* 0x00000014df037c20 */ /* 0x004fc60008400000 */
[----:B------:R-:W2:Y:S01]  /*e130*/  LDL.LU R223, [R1+0x64] ;  /* 0x0000640001df7983 */ /* 0x000ea20000300800 */
[----:B----4-:R-:W-:Y:S01]  /*e140*/  FMUL R0, R224, UR20 ;  /* 0x00000014e0007c20 */ /* 0x010fe20008400000 */
[----:B0-----:R-:W-:Y:S02]  /*e150*/  F2FP.SATFINITE.E4M3.F32.PACK_AB_MERGE_C R9, RZ, R3, RZ ;  /* 0x00000003ff09723e */ /* 0x001fe400048070ff */
[----:B------:R-:W4:Y:S02]  /*e160*/  LDL.LU R224, [R1+0x68] ;  /* 0x0000680001e07983 */ /* 0x000f240000300800 */
        /* <DEDUP_REMOVED lines=8> */
[C---:B------:R-:W-:Y:S02]  /*e1f0*/  ISETP.LT.OR P2, PT, R41.reuse, 0x61, !P1 ;  /* 0x000000612900780c */ /* 0x040fe40004f41670 */
[----:B------:R-:W-:-:S09]  /*e200*/  ISETP.LT.OR P6, PT, R41, 0x62, !P1 ;  /* 0x000000622900780c */ /* 0x000fd20004fc1670 */
[----:B------:R0:W-:Y:S01]  /*e210*/  @!P5 STG.E.U8 desc[UR16][R28.64+0x59], R5 ;  /* 0x000059051c00d986 */ /* 0x0001e2000c101110 */
[----:B------:R-:W-:-:S03]  /*e220*/  ISETP.LT.OR P5, PT, R41, 0x62, !P3 ;  /* 0x000000622900780c */ /* 0x000fc60005fa1670 */
[----:B------:R-:W-:Y:S01]  /*e230*/  @!P2 STG.E.U8 desc[UR16][R30.64+0x60], R13 ;  /* 0x0000600d1e00a986 */ /* 0x000fe2000c101110 */
[----:B------:R-:W-:-:S03]  /*e240*/  ISETP.LT.OR P2, PT, R41, 0x61, !P3 ;  /* 0x000000612900780c */ /* 0x000fc60005f41670 */
[----:B------:R1:W-:Y:S01]  /*e250*/  @!P6 STG.E.U8 desc[UR16][R30.64+0x61], R9 ;  /* 0x000061091e00e986 */ /* 0x0003e2000c101110 */
[----:B------:R-:W-:Y:S02]  /*e260*/  ISETP.LT.OR P6, PT, R41, 0x69, !P1 ;  /* 0x000000692900780c */ /* 0x000fe40004fc1670 */
[----:B------:R-:W-:Y:S02]  /*e270*/  F2FP.SATFINITE.E4M3.F32.PACK_AB_MERGE_C R11, RZ, R2, RZ ;  /* 0x00000002ff0b723e */ /* 0x000fe400048070ff */
[----:B0-----:R-:W-:-:S03]  /*e280*/  F2FP.SATFINITE.E4M3.F32.PACK_AB_MERGE_C R5, RZ, R3, RZ ;  /* 0x00000003ff05723e */ /* 0x001fc600048070ff */
[----:B------:R-:W-:Y:S01]  /*e290*/  @!P5 STG.E.U8 desc[UR16][R28.64+0x61], R11 ;  /* 0x0000610b1c00d986 */ /* 0x000fe2000c101110 */
[----:B------:R-:W-:-:S03]  /*e2a0*/  ISETP.LT.OR P5, PT, R41, 0x6a, !P1 ;  /* 0x0000006a2900780c */ /* 0x000fc60004fa1670 */
[----:B------:R0:W-:Y:S01]  /*e2b0*/  @!P2 STG.E.U8 desc[UR16][R28.64+0x60], R7 ;  /* 0x000060071c00a986 */ /* 0x0001e2000c101110 */
[----:B------:R-:W-:-:S03]  /*e2c0*/  ISETP.LT.OR P2, PT, R41, 0x69, !P3 ;  /* 0x000000692900780c */ /* 0x000fc60005f41670 */
[----:B------:R0:W-:Y:S01]  /*e2d0*/  @!P6 STG.E.U8 desc[UR16][R30.64+0x68], R5 ;  /* 0x000068051e00e986 */ /* 0x0001e2000c101110 */
[----:B------:R-:W-:Y:S01]  /*e2e0*/  ISETP.LT.OR P6, PT, R41, 0x6a, !P3 ;  /* 0x0000006a2900780c */ /* 0x000fe20005fc1670 */
[----:B------:R-:W-:Y:S01]  /*e2f0*/  FMUL R2, R219, UR20 ;  /* 0x00000014db027c20 */ /* 0x000fe20008400000 */
[----:B------:R-:W-:Y:S01]  /*e300*/  FMUL R3, R218, UR20 ;  /* 0x00000014da037c20 */ /* 0x000fe20008400000 */
[----:B-1----:R-:W-:-:S03]  /*e310*/  F2FP.SATFINITE.E4M3.F32.PACK_AB_MERGE_C R9, RZ, R0, RZ ;  /* 0x00000000ff09723e */ /* 0x002fc600048070ff */
[----:B------:R-:W-:Y:S02]  /*e320*/  F2FP.SATFINITE.E4M3.F32.PACK_AB_MERGE_C R13, RZ, R2, RZ ;  /* 0x00000002ff0d723e */ /* 0x000fe400048070ff */
[----:B0-----:R-:W-:Y:S01]  /*e330*/  F2FP.SATFINITE.E4M3.F32.PACK_AB_MERGE_C R7, RZ, R3, RZ ;  /* 0x00000003ff07723e */ /* 0x001fe200048070ff */
[----:B------:R0:W-:Y:S01]  /*e340*/  @!P5 STG.E.U8 desc[UR16][R30.64+0x69], R9 ;  /* 0x000069091e00d986 */ /* 0x0001e2000c101110 */
[----:B------:R-:W-:-:S03]  /*e350*/  ISETP.LT.OR P5, PT, R41, 0x71, !P3 ;  /* 0x000000712900780c */ /* 0x000fc60005fa1670 */
[----:B------:R-:W-:Y:S01]  /*e360*/  @!P2 STG.E.U8 desc[UR16][R28.64+0x68], R13 ;  /* 0x0000680d1c00a986 */ /* 0x000fe2000c101110 */
[----:B------:R-:W-:-:S03]  /*e370*/  ISETP.LT.OR P2, PT, R41, 0x71, !P1 ;  /* 0x000000712900780c */ /* 0x000fc60004f41670 */
[----:B------:R1:W-:Y:S01]  /*e380*/  @!P6 STG.E.U8 desc[UR16][R28.64+0x69], R7 ;  /* 0x000069071c00e986 */ /* 0x0003e2000c101110 */
[----:B------:R-:W-:Y:S01]  /*e390*/  ISETP.LT.OR P6, PT, R41, 0x72, !P1 ;  /* 0x000000722900780c */ /* 0x000fe20004fc1670 */
[----:B------:R-:W-:Y:S01]  /*e3a0*/  FMUL R0, R221, UR20 ;  /* 0x00000014dd007c20 */ /* 0x000fe20008400000 */
[----:B------:R-:W-:Y:S01]  /*e3b0*/  FMUL R2, R220, UR20 ;  /* 0x00000014dc027c20 */ /* 0x000fe20008400000 */
[----:B------:R-:W-:-:S03]  /*e3c0*/  FMUL R3, R222, UR20 ;  /* 0x00000014de037c20 */ /* 0x000fc60008400000 */
[----:B------:R-:W-:Y:S02]  /*e3d0*/  F2FP.SATFINITE.E4M3.F32.PACK_AB_MERGE_C R5, RZ, R0, RZ ;  /* 0x00000000ff05723e */ /* 0x000fe400048070ff */
[----:B------:R-:W-:Y:S02]  /*e3e0*/  F2FP.SATFINITE.E4M3.F32.PACK_AB_MERGE_C R11, RZ, R2, RZ ;  /* 0x00000002ff0b723e */ /* 0x000fe400048070ff */
[----:B0-----:R-:W-:Y:S01]  /*e3f0*/  F2FP.SATFINITE.E4M3.F32.PACK_AB_MERGE_C R9, RZ, R3, RZ ;  /* 0x00000003ff09723e */ /* 0x001fe200048070ff */
[----:B------:R-:W-:Y:S01]  /*e400*/  @!P2 STG.E.U8 desc[UR16][R30.64+0x70], R5 ;  /* 0x000070051e00a986 */ /* 0x000fe2000c101110 */
[----:B------:R-:W-:-:S03]  /*e410*/  ISETP.LT.OR P2, PT, R41, 0x79, !P1 ;  /* 0x000000792900780c */ /* 0x000fc60004f41670 */
[----:B------:R0:W-:Y:S01]  /*e420*/  @!P6 STG.E.U8 desc[UR16][R30.64+0x71], R11 ;  /* 0x0000710b1e00e986 */ /* 0x0001e2000c101110 */
[C---:B------:R-:W-:Y:S02]  /*e430*/  ISETP.LT.OR P6, PT, R41.reuse, 0x72, !P3 ;  /* 0x000000722900780c */ /* 0x040fe40005fc1670 */
[C---:B------:R-:W-:Y:S01]  /*e440*/  ISETP.LT.OR P1, PT, R41.reuse, 0x7a, !P1 ;  /* 0x0000007a2900780c */ /* 0x040fe20004f21670 */
[----:B------:R0:W-:Y:S01]  /*e450*/  @!P5 STG.E.U8 desc[UR16][R28.64+0x70], R9 ;  /* 0x000070091c00d986 */ /* 0x0001e2000c101110 */
[C---:B------:R-:W-:Y:S02]  /*e460*/  ISETP.LT.OR P5, PT, R41.reuse, 0x79, !P3 ;  /* 0x000000792900780c */ /* 0x040fe40005fa1670 */
[----:B------:R-:W-:Y:S01]  /*e470*/  ISETP.LT.OR P3, PT, R41, 0x7a, !P3 ;  /* 0x0000007a2900780c */ /* 0x000fe20005f61670 */
[----:B--2---:R-:W-:Y:S01]  /*e480*/  FMUL R0, R223, UR20 ;  /* 0x00000014df007c20 */ /* 0x004fe20008400000 */
[----:B----4-:R-:W-:-:S04]  /*e490*/  FMUL R2, R224, UR20 ;  /* 0x00000014e0027c20 */ /* 0x010fc80008400000 */
[----:B-1----:R-:W-:Y:S01]  /*e4a0*/  F2FP.SATFINITE.E4M3.F32.PACK_AB_MERGE_C R7, RZ, R0, RZ ;  /* 0x00000000ff07723e */ /* 0x002fe200048070ff */
[----:B---3--:R-:W-:Y:S01]  /*e4b0*/  FMUL R3, R226, UR20 ;  /* 0x00000014e2037c20 */ /* 0x008fe20008400000 */
[----:B------:R-:W-:Y:S01]  /*e4c0*/  FMUL R4, R225, UR20 ;  /* 0x00000014e1047c20 */ /* 0x000fe20008400000 */
[----:B0-----:R-:W-:-:S03]  /*e4d0*/  F2FP.SATFINITE.E4M3.F32.PACK_AB_MERGE_C R11, RZ, R2, RZ ;  /* 0x00000002ff0b723e */ /* 0x001fc600048070ff */
[----:B------:R-:W-:Y:S01]  /*e4e0*/  F2FP.SATFINITE.E4M3.F32.PACK_AB_MERGE_C R3, RZ, R3, RZ ;  /* 0x00000003ff03723e */ /* 0x000fe200048070ff */
[----:B------:R-:W-:Y:S01]  /*e4f0*/  FMUL R5, R227, UR20 ;  /* 0x00000014e3057c20 */ /* 0x000fe20008400000 */
[----:B------:R-:W-:Y:S01]  /*e500*/  F2FP.SATFINITE.E4M3.F32.PACK_AB_MERGE_C R9, RZ, R4, RZ ;  /* 0x00000004ff09723e */ /* 0x000fe200048070ff */
[----:B------:R0:W-:Y:S03]  /*e510*/  @!P6 STG.E.U8 desc[UR16][R28.64+0x71], R7 ;  /* 0x000071071c00e986 */ /* 0x0001e6000c101110 */
[----:B------:R-:W-:Y:S01]  /*e520*/  F2FP.SATFINITE.E4M3.F32.PACK_AB_MERGE_C R5, RZ, R5, RZ ;  /* 0x00000005ff05723e */ /* 0x000fe200048070ff */
[----:B------:R0:W-:Y:S04]  /*e530*/  @!P2 STG.E.U8 desc[UR16][R30.64+0x78], R11 ;  /* 0x0000780b1e00a986 */ /* 0x0001e8000c101110 */
[----:B------:R0:W-:Y:S04]  /*e540*/  @!P1 STG.E.U8 desc[UR16][R30.64+0x79], R3 ;  /* 0x000079031e009986 */ /* 0x0001e8000c101110 */
[----:B------:R0:W-:Y:S04]  /*e550*/  @!P5 STG.E.U8 desc[UR16][R28.64+0x78], R9 ;  /* 0x000078091c00d986 */ /* 0x0001e8000c101110 */
[----:B------:R0:W-:Y:S02]  /*e560*/  @!P3 STG.E.U8 desc[UR16][R28.64+0x79], R5 ;  /* 0x000079051c00b986 */ /* 0x0001e4000c101110 */
.L_x_295:
[----:B------:R-:W-:Y:S05]  /*e570*/  BSYNC B0 ;  /* 0x0000000000007941 */ /* 0x000fea0003800000 */
.L_x_37:
[----:B0-----:R-:W2:Y:S04]  /*e580*/  LDL.LU R3, [R1+0x7c] ;  /* 0x00007c0001037983 */ /* 0x001ea80000300800 */
[----:B-----5:R-:W2:Y:S01]  /*e590*/  LDL.LU R2, [R1+0x80] ;  /* 0x0000800001027983 */ /* 0x020ea20000300800 */
[----:B------:R-:W-:Y:S01]  /*e5a0*/  ULDC UR6, c[0x0][0xc] ;  /* 0x0000030000067ab9 */ /* 0x000fe20000000800 */
[----:B------:R-:W-:Y:S01]  /*e5b0*/  ULDC UR7, c[0x0][0x10] ;  /* 0x0000040000077ab9 */ /* 0x000fe20000000800 */
[----:B------:R-:W2:Y:S01]  /*e5c0*/  LDC R5, c[0x0][0x14] ;  /* 0x00000500ff057b82 */ /* 0x000ea20000000800 */
[----:B------:R-:W-:Y:S01]  /*e5d0*/  UIMAD.WIDE.U32 UR6, UR6, UR7, URZ ;  /* 0x00000007060672a5 */ /* 0x000fe2000f8e003f */
[----:B------:R-:W-:Y:S01]  /*e5e0*/  PRMT R0, RZ, 0x7610, R0 ;  /* 0x00007610ff007816 */ /* 0x000fe20000000000 */
[----:B------:R-:W-:-:S04]  /*e5f0*/  UMOV UR22, 0xffffffff ;  /* 0xffffffff00167882 */ /* 0x000fc80000000000 */
[----:B--2---:R-:W-:-:S04]  /*e600*/  IMAD.WIDE.U32 R2, R5, UR6, R2 ;  /* 0x0000000605027c25 */ /* 0x004fc8000f8e0002 */
[----:B------:R-:W-:Y:S01]  /*e610*/  IMAD R5, R5, UR7, RZ ;  /* 0x0000000705057c24 */ /* 0x000fe2000f8e02ff */
[----:B------:R-:W-:Y:S01]  /*e620*/  ULDC.64 UR6, c[0x0][0x650] ;  /* 0x0001940000067ab9 */ /* 0x000fe20000000a00 */
[----:B------:R-:W-:Y:S01]  /*e630*/  IMAD.MOV.U32 R19, RZ, RZ, R2 ;  /* 0x000000ffff137224 */ /* 0x000fe200078e0002 */
[----:B------:R-:W-:Y:S01]  /*e640*/  ISETP.GE.U32.AND P1, PT, R2, UR6, PT ;  /* 0x0000000602007c0c */ /* 0x000fe2000bf26070 */
[----:B------:R-:W-:Y:S02]  /*e650*/  IMAD.IADD R22, R3, 0x1, R5 ;  /* 0x0000000103167824 */ /* 0x000fe400078e0205 */
[----:B------:R-:W-:-:S03]  /*e660*/  IMAD.MOV.U32 R2, RZ, RZ, -0x1 ;  /* 0xffffffffff027424 */ /* 0x000fc600078e00ff */
[----:B------:R0:W-:Y:S01]  /*e670*/  STL [R1+0x7c], R22 ;  /* 0x00007c1601007387 */ /* 0x0001e20000100800 */
[----:B------:R-:W-:-:S03]  /*e680*/  ISETP.GE.U32.AND.EX P1, PT, R22, UR7, PT, P1 ;  /* 0x0000000716007c0c */ /* 0x000fc6000bf26110 */
[----:B------:R0:W-:Y:S04]  /*e690*/  STL [R1+0x80], R19 ;  /* 0x0000801301007387 */ /* 0x0001e80000100800 */
[----:B------:R0:W-:Y:S06]  /*e6a0*/  STL [R1+0x84], R2 ;  /* 0x0000840201007387 */ /* 0x0001ec0000100800 */
[----:B------:R-:W-:Y:S05]  /*e6b0*/  @P1 BRA `(.L_x_296) ;  /* 0x00000004006c1947 */ /* 0x000fea0003800000 */
[----:B------:R-:W2:Y:S01]  /*e6c0*/  S2R R14, SR_CTAID.X ;  /* 0x00000000000e7919 */ /* 0x000ea20000002500 */
[----:B------:R-:W5:Y:S01]  /*e6d0*/  LDC.64 R8, c[0x0][0x628] ;  /* 0x00018a00ff087b82 */ /* 0x000f620000000a00 */
[----:B------:R-:W-:Y:S01]  /*e6e0*/  ULDC UR6, c[0x0][0x150] ;  /* 0x0000540000067ab9 */ /* 0x000fe20000000800 */
[----:B------:R-:W-:Y:S01]  /*e6f0*/  IMAD.MOV.U32 R6, RZ, RZ, R19 ;  /* 0x000000ffff067224 */ /* 0x000fe200078e0013 */
[----:B------:R-:W0:Y:S01]  /*e700*/  S2R R16, SR_CTAID.Y ;  /* 0x0000000000107919 */ /* 0x000e220000002600 */
[----:B------:R-:W-:-:S04]  /*e710*/  IMAD.MOV.U32 R7, RZ, RZ, R22 ;  /* 0x000000ffff077224 */ /* 0x000fc800078e0016 */
[----:B------:R-:W0:Y:S08]  /*e720*/  LDC R17, c[0x0][0x144] ;  /* 0x00005100ff117b82 */ /* 0x000e300000000800 */
[----:B------:R-:W0:Y:S08]  /*e730*/  LDC R10, c[0x0][0x630] ;  /* 0x00018c00ff0a7b82 */ /* 0x000e300000000800 */
[----:B------:R-:W0:Y:S01]  /*e740*/  LDC.64 R12, c[0x0][0x620] ;  /* 0x00018800ff0c7b82 */ /* 0x000e220000000a00 */
[----:B-----5:R-:W-:-:S04]  /*e750*/  ISETP.NE.U32.AND P1, PT, R8, RZ, PT ;  /* 0x000000ff0800720c */ /* 0x020fc80003f25070 */
[----:B------:R-:W-:Y:S02]  /*e760*/  ISETP.NE.AND.EX P1, PT, R9, RZ, PT, P1 ;  /* 0x000000ff0900720c */ /* 0x000fe40003f25310 */
[----:B--2---:R-:W-:-:S05]  /*e770*/  I2FP.F32.U32 R0, R14 ;  /* 0x0000000e00007245 */ /* 0x004fca0000201000 */
[----:B------:R-:W-:-:S04]  /*e780*/  FMUL R0, R0, UR6 ;  /* 0x0000000600007c20 */ /* 0x000fc80008400000 */
[----:B------:R2:W0:Y:S02]  /*e790*/  F2I.U32.TRUNC.NTZ R15, R0 ;  /* 0x00000000000f7305 */ /* 0x000424000020f000 */
[----:B------:R-:W-:Y:S05]  /*e7a0*/  @!P1 BRA `(.L_x_297) ;  /* 0x0000000000289947 */ /* 0x000fea0003800000 */
[----:B--2---:R-:W2:Y:S02]  /*e7b0*/  LDC R0, c[0x0][0x634] ;  /* 0x00018d00ff007b82 */ /* 0x004ea40000000800 */
[----:B--2---:R-:W-:-:S05]  /*e7c0*/  IADD3 R7, P1, R19, R0, RZ ;  /* 0x0000000013077210 */ /* 0x004fca0007f3e0ff */
[----:B------:R-:W-:-:S04]  /*e7d0*/  IMAD.X R11, RZ, RZ, R22, P1 ;  /* 0x000000ffff0b7224 */ /* 0x000fc800008e0616 */
[----:B0-----:R-:W-:-:S04]  /*e7e0*/  IMAD.WIDE.U32 R2, R11, R8, RZ ;  /* 0x000000080b027225 */ /* 0x001fc800078e00ff */
[----:B------:R-:W-:-:S04]  /*e7f0*/  IMAD.WIDE.U32 R4, P1, R7, R9, R2 ;  /* 0x0000000907047225 */ /* 0x000fc80007820002 */
[----:B------:R-:W-:-:S04]  /*e800*/  IMAD.WIDE.U32 R2, R7, R8, RZ ;  /* 0x0000000807027225 */ /* 0x000fc800078e00ff */
[----:B------:R-:W-:Y:S01]  /*e810*/  IMAD.X R7, RZ, RZ, RZ, P1 ;  /* 0x000000ffff077224 */ /* 0x000fe200008e06ff */
[----:B------:R-:W-:Y:S01]  /*e820*/  IADD3 RZ, P1, R3, R4, RZ ;  /* 0x0000000403ff7210 */ /* 0x000fe20007f3e0ff */
[----:B------:R-:W-:-:S04]  /*e830*/  IMAD.MOV.U32 R6, RZ, RZ, R5 ;  /* 0x000000ffff067224 */ /* 0x000fc800078e0005 */
[----:B------:R-:W-:-:S08]  /*e840*/  IMAD.WIDE.U32.X R6, R11, R9, R6, P1 ;  /* 0x000000090b067225 */ /* 0x000fd000008e0406 */
.L_x_297:
[-CC-:B01----:R-:W-:Y:S01]  /*e850*/  SHF.R.U64 R24, R6, R10.reuse, R7.reuse ;  /* 0x0000000a06187219 */ /* 0x183fe20000001207 */
[----:B------:R-:W0:Y:S01]  /*e860*/  LDC.64 R20, c[0x0][0x640] ;  /* 0x00019000ff147b82 */ /* 0x000e220000000a00 */
[----:B--2---:R-:W-:Y:S01]  /*e870*/  SHF.R.U32.HI R0, RZ, R10, R7 ;  /* 0x0000000aff007219 */ /* 0x004fe20000011607 */
[----:B------:R-:W-:Y:S01]  /*e880*/  IMAD.MOV.U32 R2, RZ, RZ, R19 ;  /* 0x000000ffff027224 */ /* 0x000fe200078e0013 */
[----:B------:R-:W-:Y:S01]  /*e890*/  IADD3 R5, P1, RZ, -R24, RZ ;  /* 0x80000018ff057210 */ /* 0x000fe20007f3e0ff */
[----:B------:R-:W-:Y:S01]  /*e8a0*/  IMAD.MOV R15, RZ, RZ, -R15 ;  /* 0x000000ffff0f7224 */ /* 0x000fe200078e0a0f */
[----:B------:R-:W-:Y:S01]  /*e8b0*/  ULDC UR6, c[0x0][0x154] ;  /* 0x0000550000067ab9 */ /* 0x000fe20000000800 */
[----:B------:R-:W-:Y:S02]  /*e8c0*/  IMAD.MOV.U32 R7, RZ, RZ, 0x1 ;  /* 0x00000001ff077424 */ /* 0x000fe400078e00ff */
[----:B------:R-:W1:Y:S01]  /*e8d0*/  LDC R4, c[0x0][0x618] ;  /* 0x00018600ff047b82 */ /* 0x000e620000000800 */
[----:B------:R-:W-:-:S02]  /*e8e0*/  IMAD.X R3, RZ, RZ, ~R0, P1 ;  /* 0x000000ffff037224 */ /* 0x000fc400008e0e00 */
[----:B------:R-:W-:Y:S02]  /*e8f0*/  IMAD R15, R17, R15, R14 ;  /* 0x0000000f110f7224 */ /* 0x000fe400078e020e */
[-C--:B------:R-:W-:Y:S02]  /*e900*/  IMAD R0, R3, R12.reuse, RZ ;  /* 0x0000000c03007224 */ /* 0x080fe400078e02ff */
[----:B------:R-:W-:Y:S01]  /*e910*/  IMAD.MOV.U32 R3, RZ, RZ, R22 ;  /* 0x000000ffff037224 */ /* 0x000fe200078e0016 */
[----:B------:R-:W2:Y:S01]  /*e920*/  LDC R6, c[0x0][0x608] ;  /* 0x00018200ff067b82 */ /* 0x000ea20000000800 */
[----:B------:R-:W-:-:S04]  /*e930*/  IMAD.WIDE.U32 R2, R5, R12, R2 ;  /* 0x0000000c05027225 */ /* 0x000fc800078e0002 */
[----:B------:R-:W-:-:S03]  /*e940*/  IMAD R5, R5, R13, R0 ;  /* 0x0000000d05057224 */ /* 0x000fc600078e0200 */
[----:B------:R-:W5:Y:S01]  /*e950*/  LDC R18, c[0x0][0x658] ;  /* 0x00019600ff127b82 */ /* 0x000f620000000800 */
[----:B------:R-:W-:Y:S01]  /*e960*/  I2FP.F32.U32 R0, R16 ;  /* 0x0000001000007245 */ /* 0x000fe20000201000 */
[----:B------:R-:W-:Y:S01]  /*e970*/  IMAD.IADD R3, R3, 0x1, R5 ;  /* 0x0000000103037824 */ /* 0x000fe200078e0205 */
[----:B0-----:R-:W-:Y:S01]  /*e980*/  ISETP.NE.U32.AND P1, PT, R20, RZ, PT ;  /* 0x000000ff1400720c */ /* 0x001fe20003f25070 */
[----:B------:R-:W-:Y:S02]  /*e990*/  IMAD.MOV.U32 R5, RZ, RZ, -0x1 ;  /* 0xffffffffff057424 */ /* 0x000fe400078e00ff */
[----:B------:R-:W-:Y:S02]  /*e9a0*/  FMUL R0, R0, UR6 ;  /* 0x0000000600007c20 */ /* 0x000fe40008400000 */
[----:B------:R-:W0:Y:S01]  /*e9b0*/  LDC R13, c[0x0][0x148] ;  /* 0x00005200ff0d7b82 */ /* 0x000e220000000800 */
[----:B-1----:R-:W-:Y:S01]  /*e9c0*/  SHF.R.U64 R10, R2, R4, R3 ;  /* 0x00000004020a7219 */ /* 0x002fe20000001203 */
[----:B------:R1:W0:Y:S01]  /*e9d0*/  F2I.U32.TRUNC.NTZ R12, R0 ;  /* 0x00000000000c7305 */ /* 0x000222000020f000 */
[----:B------:R-:W-:-:S02]  /*e9e0*/  ISETP.NE.AND.EX P1, PT, R21, RZ, PT, P1 ;  /* 0x000000ff1500720c */ /* 0x000fc40003f25310 */
[----:B------:R-:W-:-:S03]  /*e9f0*/  SHF.R.U32.HI R3, RZ, R4, R3 ;  /* 0x00000004ff037219 */ /* 0x000fc60000011603 */
[----:B------:R-:W0:Y:S01]  /*ea00*/  LDC R14, c[0x0][0x600] ;  /* 0x00018000ff0e7b82 */ /* 0x000e220000000800 */
[-CC-:B--2---:R-:W-:Y:S02]  /*ea10*/  SHF.R.U64 R8, R10, R6.reuse, R3.reuse ;  /* 0x000000060a087219 */ /* 0x184fe40000001203 */
[----:B------:R-:W-:-:S05]  /*ea20*/  SHF.R.U32.HI R3, RZ, R6, R3 ;  /* 0x00000006ff037219 */ /* 0x000fca0000011603 */
[----:B------:R-:W2:Y:S01]  /*ea30*/  LDC R19, c[0x0][0x648] ;  /* 0x00019200ff137b82 */ /* 0x000ea20000000800 */
[-CC-:B-----5:R-:W-:Y:S02]  /*ea40*/  SHF.R.U64 R11, R8, R18.reuse, R3.reuse ;  /* 0x00000012080b7219 */ /* 0x1a0fe40000001203 */
[-C--:B------:R-:W-:Y:S02]  /*ea50*/  SHF.L.U32 R5, R5, R18.reuse, RZ ;  /* 0x0000001205057219 */ /* 0x080fe400000006ff */
[-C--:B------:R-:W-:Y:S01]  /*ea60*/  SHF.R.U32.HI R3, RZ, R18.reuse, R3 ;  /* 0x00000012ff037219 */ /* 0x080fe20000011603 */
[----:B------:R-:W-:Y:S01]  /*ea70*/  IMAD.MOV.U32 R2, RZ, RZ, R11 ;  /* 0x000000ffff027224 */ /* 0x000fe200078e000b */
[----:B------:R-:W-:Y:S01]  /*ea80*/  SHF.L.U32 R40, R7, R18, RZ ;  /* 0x0000001207287219 */ /* 0x000fe200000006ff */
[----:B------:R-:W0:Y:S01]  /*ea90*/  LDC R22, c[0x0][0x638] ;  /* 0x00018e00ff167b82 */ /* 0x000e220000000800 */
[----:B------:R-:W-:-:S07]  /*eaa0*/  LOP3.LUT R17, RZ, R5, RZ, 0x33, !PT ;  /* 0x00000005ff117212 */ /* 0x000fce00078e33ff */
[----:B------:R-:W0:Y:S01]  /*eab0*/  LDC R23, c[0x0][0x610] ;  /* 0x00018400ff177b82 */ /* 0x000e220000000800 */
[----:B-1----:R-:W-:Y:S05]  /*eac0*/  @!P1 BRA `(.L_x_298) ;  /* 0x0000000000289947 */ /* 0x002fea0003800000 */
[----:B------:R-:W1:Y:S02]  /*ead0*/  LDC R0, c[0x0][0x64c] ;  /* 0x00019300ff007b82 */ /* 0x000e640000000800 */
[----:B-1----:R-:W-:-:S05]  /*eae0*/  IADD3 R7, P1, R11, R0, RZ ;  /* 0x000000000b077210 */ /* 0x002fca0007f3e0ff */
        /* <DEDUP_REMOVED lines=8> */
.L_x_298:
[----:B--2---:R-:W-:Y:S01]  /*eb70*/  SHF.R.U64 R0, R2, R19, R3 ;  /* 0x0000001302007219 */ /* 0x004fe20000001203 */
[----:B0-----:R-:W-:Y:S01]  /*eb80*/  VIADD R3, R14, 0xffffffff ;  /* 0xffffffff0e037836 */ /* 0x001fe20000000000 */
[----:B------:R-:W-:Y:S01]  /*eb90*/  LOP3.LUT R5, R8, R17, RZ, 0xc0, !PT ;  /* 0x0000001108057212 */ /* 0x000fe200078ec0ff */
[----:B------:R-:W-:Y:S01]  /*eba0*/  IMAD.MOV R12, RZ, RZ, -R12 ;  /* 0x000000ffff0c7224 */ /* 0x000fe200078e0a0c */
[----:B------:R-:W-:Y:S01]  /*ebb0*/  R2UR UR22, R24 ;  /* 0x00000000181672ca */ /* 0x000fe200000e0000 */
[----:B------:R-:W-:Y:S01]  /*ebc0*/  IMAD.MOV R2, RZ, RZ, -R0 ;  /* 0x000000ffff027224 */ /* 0x000fe200078e0a00 */
[----:B------:R-:W-:Y:S01]  /*ebd0*/  LOP3.LUT R3, R10, R3, RZ, 0xc0, !PT ;  /* 0x000000030a037212 */ /* 0x000fe200078ec0ff */
[----:B------:R-:W-:Y:S02]  /*ebe0*/  IMAD R40, R40, R0, R5 ;  /* 0x0000000028287224 */ /* 0x000fe400078e0205 */
[----:B------:R-:W-:Y:S02]  /*ebf0*/  @P4 IMAD R15, R13, R12, R16 ;  /* 0x0000000c0d0f4224 */ /* 0x000fe400078e0210 */
[----:B------:R-:W-:-:S02]  /*ec00*/  IMAD R0, R2, R22, R11 ;  /* 0x0000001602007224 */ /* 0x000fc400078e020b */
[----:B------:R-:W-:Y:S02]  /*ec10*/  IMAD R40, R40, R23, R15 ;  /* 0x0000001728287224 */ /* 0x000fe400078e020f */
[----:B------:R-:W-:Y:S02]  /*ec20*/  IMAD R3, R0, R14, R3 ;  /* 0x0000000e00037224 */ /* 0x000fe400078e0203 */
[----:B------:R-:W-:-:S03]  /*ec30*/  IMAD.MOV.U32 R0, RZ, RZ, 0x1 ;  /* 0x00000001ff007424 */ /* 0x000fc600078e00ff */
[----:B------:R-:W-:Y:S02]  /*ec40*/  SEL R2, R3, R40, !P4 ;  /* 0x0000002803027207 */ /* 0x000fe40006000000 */
[----:B------:R-:W-:-:S03]  /*ec50*/  SEL R40, R40, R3, !P4 ;  /* 0x0000000328287207 */ /* 0x000fc60006000000 */
[----:B------:R2:W-:Y:S04]  /*ec60*/  STL [R1+0x84], R2 ;  /* 0x0000840201007387 */ /* 0x0005e80000100800 */
.L_x_296:
[----:B------:R0:W-:Y:S01]  /*ec70*/  STL [R1+0x88], R40 ;  /* 0x0000882801007387 */ /* 0x0001e20000100800 */
[----:B------:R-:W-:-:S13]  /*ec80*/  LOP3.LUT P1, RZ, R0, 0xff, RZ, 0xc0, !PT ;  /* 0x000000ff00ff7812 */ /* 0x000fda000782c0ff */
[----:B0-----:R-:W-:Y:S05]  /*ec90*/  @P1 BRA `(.L_x_299) ;  /* 0xffffff2400781947 */ /* 0x001fea000383ffff */
[----:B------:R-:W-:Y:S05]  /*eca0*/  EXIT ;  /* 0x000000000000794d */ /* 0x000fea0003800000 */
.L_x_7:
[----:B------:R-:W2:Y:S01]  /*ecb0*/  LDL R22, [R1+0x80] ;  /* 0x0000800001167983 */ /* 0x000ea20000100800 */
[----:B0-----:R-:W-:-:S03]  /*ecc0*/  ULDC.64 UR4, c[0x0][0x650] ;  /* 0x0001940000047ab9 */ /* 0x001fc60000000a00 */
[----:B-1----:R-:W3:Y:S01]  /*ecd0*/  LDL R23, [R1+0x7c] ;  /* 0x00007c0001177983 */ /* 0x002ee20000100800 */
[----:B------:R-:W-:Y:S01]  /*ece0*/  PRMT R4, RZ, 0x7610, R4 ;  /* 0x00007610ff047816 */ /* 0x000fe20000000004 */
[----:B------:R-:W-:Y:S02]  /*ecf0*/  IMAD.MOV.U32 R5, RZ, RZ, -0x1 ;  /* 0xffffffffff057424 */ /* 0x000fe400078e00ff */
[----:B------:R-:W-:Y:S02]  /*ed00*/  IMAD.MOV.U32 R7, RZ, RZ, -0x1 ;  /* 0xffffffffff077424 */ /* 0x000fe400078e00ff */
[----:B------:R-:W-:Y:S01]  /*ed10*/  IMAD.MOV.U32 R6, RZ, RZ, -0x1 ;  /* 0xffffffffff067424 */ /* 0x000fe200078e00ff */
[----:B--2---:R-:W-:-:S04]  /*ed20*/  ISETP.GE.U32.AND P0, PT, R22, UR4, PT ;  /* 0x0000000416007c0c */ /* 0x004fc8000bf06070 */
[----:B---3--:R-:W-:-:S13]  /*ed30*/  ISETP.GE.U32.AND.EX P0, PT, R23, UR5, PT, P0 ;  /* 0x0000000517007c0c */ /* 0x008fda000bf06100 */
[----:B------:R-:W-:Y:S05]  /*ed40*/  @P0 BRA `(.L_x_300) ;  /* 0x00000004002c0947 */ /* 0x000fea0003800000 */
[----:B------:R-:W0:Y:S01]  /*ed50*/  LDC.64 R14, c[0x0][0x628] ;  /* 0x00018a00ff0e7b82 */ /* 0x000e220000000a00 */
[----:B------:R-:W-:Y:S02]  /*ed60*/  IMAD.MOV.U32 R8, RZ, RZ, R22 ;  /* 0x000000ffff087224 */ /* 0x000fe400078e0016 */
[----:B------:R-:W-:-:S05]  /*ed70*/  IMAD.MOV.U32 R9, RZ, RZ, R23 ;  /* 0x000000ffff097224 */ /* 0x000fca00078e0017 */
[----:B------:R-:W1:Y:S08]  /*ed80*/  LDC R10, c[0x0][0x630] ;  /* 0x00018c00ff0a7b82 */ /* 0x000e700000000800 */
[----:B------:R-:W2:Y:S01]  /*ed90*/  LDC.64 R16, c[0x0][0x620] ;  /* 0x00018800ff107b82 */ /* 0x000ea20000000a00 */
[----:B0-----:R-:W-:-:S04]  /*eda0*/  ISETP.NE.U32.AND P0, PT, R14, RZ, PT ;  /* 0x000000ff0e00720c */ /* 0x001fc80003f05070 */
[----:B------:R-:W-:-:S13]  /*edb0*/  ISETP.NE.AND.EX P0, PT, R15, RZ, PT, P0 ;  /* 0x000000ff0f00720c */ /* 0x000fda0003f05300 */
[----:B-12---:R-:W-:Y:S05]  /*edc0*/  @!P0 BRA `(.L_x_301) ;  /* 0x0000000000288947 */ /* 0x006fea0003800000 */
        /* <DEDUP_REMOVED lines=10> */
.L_x_301:
[----:B------:R-:W0:Y:S01]  /*ee70*/  LDC.64 R20, c[0x0][0x640] ;  /* 0x00019000ff147b82 */ /* 0x000e220000000a00 */
[-CC-:B------:R-:W-:Y:S02]  /*ee80*/  SHF.R.U64 R14, R8, R10.reuse, R9.reuse ;  /* 0x0000000a080e7219 */ /* 0x180fe40000001209 */
[----:B------:R-:W-:Y:S02]  /*ee90*/  SHF.R.U32.HI R4, RZ, R10, R9 ;  /* 0x0000000aff047219 */ /* 0x000fe40000011609 */
[----:B------:R-:W-:-:S03]  /*eea0*/  IADD3 R7, P0, RZ, -R14, RZ ;  /* 0x8000000eff077210 */ /* 0x000fc60007f1e0ff */
[----:B------:R-:W1:Y:S02]  /*eeb0*/  LDC R8, c[0x0][0x618] ;  /* 0x00018600ff087b82 */ /* 0x000e640000000800 */
[----:B------:R-:W-:Y:S02]  /*eec0*/  IMAD.X R5, RZ, RZ, ~R4, P0 ;  /* 0x000000ffff057224 */ /* 0x000fe400000e0e04 */
[----:B------:R-:W-:Y:S02]  /*eed0*/  IMAD.MOV.U32 R4, RZ, RZ, R22 ;  /* 0x000000ffff047224 */ /* 0x000fe400078e0016 */
[-C--:B------:R-:W-:Y:S02]  /*eee0*/  IMAD R6, R5, R16.reuse, RZ ;  /* 0x0000001005067224 */ /* 0x080fe400078e02ff */
[----:B------:R-:W2:Y:S01]  /*eef0*/  LDC R18, c[0x0][0x608] ;  /* 0x00018200ff127b82 */ /* 0x000ea20000000800 */
[----:B------:R-:W-:Y:S02]  /*ef00*/  IMAD.MOV.U32 R5, RZ, RZ, R23 ;  /* 0x000000ffff057224 */ /* 0x000fe400078e0017 */
[----:B------:R-:W-:-:S05]  /*ef10*/  IMAD.WIDE.U32 R4, R7, R16, R4 ;  /* 0x0000001007047225 */ /* 0x000fca00078e0004 */
[----:B------:R-:W3:Y:S01]  /*ef20*/  LDC R19, c[0x0][0x658] ;  /* 0x00019600ff137b82 */ /* 0x000ee20000000800 */
[----:B------:R-:W-:Y:S01]  /*ef30*/  IMAD R7, R7, R17, R6 ;  /* 0x0000001107077224 */ /* 0x000fe200078e0206 */
[----:B0-----:R-:W-:Y:S01]  /*ef40*/  ISETP.NE.U32.AND P0, PT, R20, RZ, PT ;  /* 0x000000ff1400720c */ /* 0x001fe20003f05070 */
[----:B------:R-:W-:Y:S02]  /*ef50*/  IMAD.MOV.U32 R6, RZ, RZ, -0x1 ;  /* 0xffffffffff067424 */ /* 0x000fe400078e00ff */
[----:B------:R-:W-:Y:S01]  /*ef60*/  IMAD.IADD R5, R5, 0x1, R7 ;  /* 0x0000000105057824 */ /* 0x000fe200078e0207 */
[----:B------:R-:W-:Y:S02]  /*ef70*/  ISETP.NE.AND.EX P0, PT, R21, RZ, PT, P0 ;  /* 0x000000ff1500720c */ /* 0x000fe40003f05300 */
[----:B------:R-:W0:Y:S02]  /*ef80*/  LDC R17, c[0x0][0x600] ;  /* 0x00018000ff117b82 */ /* 0x000e240000000800 */
[----:B-1----:R-:W-:-:S02]  /*ef90*/  SHF.R.U64 R10, R4, R8, R5 ;  /* 0x00000008040a7219 */ /* 0x002fc40000001205 */
[----:B------:R-:W-:-:S04]  /*efa0*/  SHF.R.U32.HI R5, RZ, R8, R5 ;  /* 0x00000008ff057219 */ /* 0x000fc80000011605 */
[----:B------:R-:W1:Y:S01]  /*efb0*/  LDC R22, c[0x0][0x648] ;  /* 0x00019200ff167b82 */ /* 0x000e620000000800 */
[-CC-:B--2---:R-:W-:Y:S02]  /*efc0*/  SHF.R.U64 R15, R10, R18.reuse, R5.reuse ;  /* 0x000000120a0f7219 */ /* 0x184fe40000001205 */
[----:B------:R-:W-:Y:S01]  /*efd0*/  SHF.R.U32.HI R4, RZ, R18, R5 ;  /* 0x00000012ff047219 */ /* 0x000fe20000011605 */
[----:B------:R-:W-:-:S04]  /*efe0*/  IMAD.MOV.U32 R18, RZ, RZ, 0x1 ;  /* 0x00000001ff127424 */ /* 0x000fc800078e00ff */
[----:B------:R-:W2:Y:S01]  /*eff0*/  LDC R23, c[0x0][0x638] ;  /* 0x00018e00ff177b82 */ /* 0x000ea20000000800 */
[-CC-:B---3--:R-:W-:Y:S02]  /*f000*/  SHF.R.U64 R16, R15, R19.reuse, R4.reuse ;  /* 0x000000130f107219 */ /* 0x188fe40000001204 */
[-C--:B------:R-:W-:Y:S02]  /*f010*/  SHF.L.U32 R6, R6, R19.reuse, RZ ;  /* 0x0000001306067219 */ /* 0x080fe400000006ff */
[----:B------:R-:W-:Y:S01]  /*f020*/  SHF.R.U32.HI R5, RZ, R19, R4 ;  /* 0x00000013ff057219 */ /* 0x000fe20000011604 */
[----:B------:R-:W-:Y:S01]  /*f030*/  IMAD.MOV.U32 R4, RZ, RZ, R16 ;  /* 0x000000ffff047224 */ /* 0x000fe200078e0010 */
[----:B------:R-:W-:Y:S01]  /*f040*/  LOP3.LUT R24, RZ, R6, RZ, 0x33, !PT ;  /* 0x00000006ff187212 */ /* 0x000fe200078e33ff */
[----:B------:R-:W3:Y:S01]  /*f050*/  LDC R25, c[0x0][0x610] ;  /* 0x00018400ff197b82 */ /* 0x000ee20000000800 */
[----:B------:R-:W-:Y:S05]  /*f060*/  @!P0 BRA `(.L_x_302) ;  /* 0x0000000000288947 */ /* 0x000fea0003800000 */
        /* <DEDUP_REMOVED lines=10> */
.L_x_302:
[----:B-1----:R-:W-:Y:S01]  /*f110*/  SHF.R.U64 R4, R4, R22, R5 ;  /* 0x0000001604047219 */ /* 0x002fe20000001205 */
[----:B0-----:R-:W-:Y:S01]  /*f120*/  VIADD R7, R17, 0xffffffff ;  /* 0xffffffff11077836 */ /* 0x001fe20000000000 */
[----:B------:R-:W-:Y:S01]  /*f130*/  SHF.L.U32 R18, R18, R19, RZ ;  /* 0x0000001312127219 */ /* 0x000fe200000006ff */
[----:B------:R-:W-:Y:S01]  /*f140*/  @P4 IMAD R0, R11, R12, R2 ;  /* 0x0000000c0b004224 */ /* 0x000fe200078e0202 */
[----:B------:R-:W-:Y:S01]  /*f150*/  LOP3.LUT R3, R15, R24, RZ, 0xc0, !PT ;  /* 0x000000180f037212 */ /* 0x000fe200078ec0ff */
[----:B------:R-:W-:Y:S01]  /*f160*/  IMAD.MOV R5, RZ, RZ, -R4 ;  /* 0x000000ffff057224 */ /* 0x000fe200078e0a04 */
[----:B------:R-:W-:Y:S01]  /*f170*/  LOP3.LUT R7, R10, R7, RZ, 0xc0, !PT ;  /* 0x000000070a077212 */ /* 0x000fe200078ec0ff */
[----:B------:R-:W-:Y:S02]  /*f180*/  IMAD.MOV.U32 R6, RZ, RZ, R14 ;  /* 0x000000ffff067224 */ /* 0x000fe400078e000e */
[----:B------:R-:W-:Y:S02]  /*f190*/  IMAD R3, R18, R4, R3 ;  /* 0x0000000412037224 */ /* 0x000fe400078e0203 */
[----:B--2---:R-:W-:-:S02]  /*f1a0*/  IMAD R2, R5, R23, R16 ;  /* 0x0000001705027224 */ /* 0x004fc400078e0210 */
[----:B---3--:R-:W-:Y:S02]  /*f1b0*/  IMAD R0, R3, R25, R0 ;  /* 0x0000001903007224 */ /* 0x008fe400078e0200 */
[----:B------:R-:W-:Y:S02]  /*f1c0*/  IMAD R5, R2, R17, R7 ;  /* 0x0000001102057224 */ /* 0x000fe400078e0207 */
[----:B------:R-:W-:-:S03]  /*f1d0*/  IMAD.MOV.U32 R4, RZ, RZ, 0x1 ;  /* 0x00000001ff047424 */ /* 0x000fc600078e00ff */
[----:B------:R-:W-:Y:S02]  /*f1e0*/  SEL R7, R5, R0, !P4 ;  /* 0x0000000005077207 */ /* 0x000fe40006000000 */
[----:B------:R-:W-:-:S07]  /*f1f0*/  SEL R5, R0, R5, !P4 ;  /* 0x0000000500057207 */ /* 0x000fce0006000000 */
.L_x_300:
[----:B------:R-:W-:-:S08]  /*f200*/  NOP ;  /* 0x0000000000007918 */ /* 0x000fd00000000000 */
[----:B------:R-:W0:-:S00]  /*f210*/  USETMAXREG.DEALLOC.CTAPOOL 0x28 ;  /* 0x00000028000079c8 */ /* 0x000e0000080e0500 */
[----:B------:R-:W-:-:S13]  /*f220*/  ISETP.NE.AND P0, PT, RZ, UR8, PT ;  /* 0x00000008ff007c0c */ /* 0x000fda000bf05270 */
[----:B------:R-:W-:Y:S05]  /*f230*/  @P0 EXIT ;  /* 0x000000000000094d */ /* 0x000fea0003800000 */
[----:B0-----:R-:W-:Y:S01]  /*f240*/  LOP3.LUT P0, RZ, R4, 0xff, RZ, 0xc0, !PT ;  /* 0x000000ff04ff7812 */ /* 0x001fe2000780c0ff */
[----:B------:R-:W-:Y:S02]  /*f250*/  IMAD.MOV.U32 R8, RZ, RZ, 0x1 ;  /* 0x00000001ff087424 */ /* 0x000fe400078e00ff */
[----:B------:R-:W-:-:S10]  /*f260*/  IMAD.MOV.U32 R11, RZ, RZ, RZ ;  /* 0x000000ffff0b7224 */ /* 0x000fd400078e00ff */
[----:B------:R-:W-:Y:S05]  /*f270*/  @!P0 BRA `(.L_x_303) ;  /* 0x0000000c00608947 */ /* 0x000fea0003800000 */
[----:B------:R-:W0:Y:S01]  /*f280*/  S2UR UR12, SR_CgaCtaId ;  /* 0x00000000000c79c3 */ /* 0x000e220000008800 */
[----:B------:R-:W-:Y:S01]  /*f290*/  ULDC UR4, c[0x0][0x28c] ;  /* 0x0000a30000047ab9 */ /* 0x000fe20000000800 */
[----:B------:R-:W-:Y:S01]  /*f2a0*/  ULDC UR6, c[0x0][0x658] ;  /* 0x0001960000067ab9 */ /* 0x000fe20000000800 */
[----:B------:R-:W-:Y:S01]  /*f2b0*/  UIADD3 UR10, UR4, 0x1f, URZ ;  /* 0x0000001f040a7890 */ /* 0x000fe2000fffe03f */
[----:B------:R-:W-:Y:S01]  /*f2c0*/  BSSY B0, `(.L_x_303) ;  /* 0x00000d3000007945 */ /* 0x000fe20003800000 */
[----:B------:R-:W-:Y:S01]  /*f2d0*/  UMOV UR7, 0xffffffff ;  /* 0xffffffff00077882 */ /* 0x000fe20000000000 */
[----:B------:R-:W-:Y:S01]  /*f2e0*/  ULDC UR5, c[0x0][0x600] ;  /* 0x0001800000057ab9 */ /* 0x000fe20000000800 */
[----:B------:R-:W-:Y:S01]  /*f2f0*/  UMOV UR9, 0x1 ;  /* 0x0000000100097882 */ /* 0x000fe20000000000 */
[----:B------:R-:W-:Y:S01]  /*f300*/  USHF.L.U32 UR7, UR7, UR6, URZ ;  /* 0x0000000607077299 */ /* 0x000fe2000800063f */
[----:B------:R-:W-:Y:S01]  /*f310*/  IMAD.MOV.U32 R10, RZ, RZ, 0x1 ;  /* 0x00000001ff0a7424 */ /* 0x000fe200078e00ff */
[----:B------:R-:W-:Y:S01]  /*f320*/  UIADD3 UR4, UR5, -0x1, URZ ;  /* 0xffffffff05047890 */ /* 0x000fe2000fffe03f */
[----:B------:R-:W-:Y:S01]  /*f330*/  IMAD.MOV.U32 R8, RZ, RZ, 0x1 ;  /* 0x00000001ff087424 */ /* 0x000fe200078e00ff */
[----:B------:R-:W-:Y:S01]  /*f340*/  USHF.R.S32.HI UR11, URZ, 0x1f, UR10 ;  /* 0x0000001f3f0b7899 */ /* 0x000fe2000801140a */
[----:B------:R-:W-:Y:S01]  /*f350*/  IMAD.MOV.U32 R11, RZ, RZ, RZ ;  /* 0x000000ffff0b7224 */ /* 0x000fe200078e00ff */
[----:B------:R-:W-:Y:S01]  /*f360*/  ULDC UR8, c[0x0][0xc] ;  /* 0x0000030000087ab9 */ /* 0x000fe20000000800 */
[----:B------:R-:W-:-:S02]  /*f370*/  USHF.L.U32 UR5, UR9, UR6, URZ ;  /* 0x0000000609057299 */ /* 0x000fc4000800063f */
[----:B------:R-:W-:Y:S01]  /*f380*/  ULEA.HI UR11, UR11, UR10, URZ, 0x5 ;  /* 0x0000000a0b0b7291 */ /* 0x000fe2000f8f283f */
[----:B------:R-:W-:Y:S01]  /*f390*/  ULDC UR9, c[0x0][0x10] ;  /* 0x0000040000097ab9 */ /* 0x000fe20000000800 */
[----:B------:R-:W-:Y:S02]  /*f3a0*/  ULOP3.LUT UR6, URZ, UR7, URZ, 0x33, !UPT ;  /* 0x000000073f067292 */ /* 0x000fe4000f8e333f */
[----:B------:R-:W-:Y:S01]  /*f3b0*/  UIMAD.WIDE.U32 UR8, UR8, UR9, URZ ;  /* 0x00000009080872a5 */ /* 0x000fe2000f8e003f */
[----:B------:R-:W-:Y:S01]  /*f3c0*/  ULDC UR7, c[0x0][0x14] ;  /* 0x0000050000077ab9 */ /* 0x000fe20000000800 */
[----:B------:R-:W-:Y:S01]  /*f3d0*/  USHF.R.S32.HI UR20, URZ, 0x5, UR11 ;  /* 0x000000053f147899 */ /* 0x000fe2000801140b */
[----:B0-----:R-:W-:Y:S01]  /*f3e0*/  IMAD.U32 R0, RZ, RZ, UR12 ;  /* 0x0000000cff007e24 */ /* 0x001fe2000f8e00ff */
[----:B------:R-:W-:Y:S02]  /*f3f0*/  UIMAD.WIDE.U32 UR24, UR8, UR7, URZ ;  /* 0x00000007081872a5 */ /* 0x000fe4000f8e003f */
[----:B------:R-:W-:-:S02]  /*f400*/  UIMAD UR18, UR9, UR7, URZ ;  /* 0x00000007091272a4 */ /* 0x000fc4000f8e023f */
[----:B------:R-:W-:Y:S02]  /*f410*/  ULOP3.LUT UR23, UR13, 0x2, URZ, 0xfc, !UPT ;  /* 0x000000020d177892 */ /* 0x000fe4000f8efc3f */
[----:B------:R-:W-:Y:S02]  /*f420*/  UIADD3 UR18, UR25, UR18, URZ ;  /* 0x0000001219127290 */ /* 0x000fe4000fffe03f */
[----:B------:R-:W-:Y:S01]  /*f430*/  UIADD3 UR28, UR20, 0x1, URZ ;  /* 0x00000001141c7890 */ /* 0x000fe2000fffe03f */
[----:B------:R-:W-:-:S11]  /*f440*/  ULDC.64 UR26, c[0x0][0x198] ;  /* 0x00006600001a7ab9 */ /* 0x000fd60000000a00 */
.L_x_314:
[----:B------:R-:W-:-:S03]  /*f450*/  UMOV UR7, 0xffffffff ;  /* 0xffffffff00077882 */ /* 0x000fc60000000000 */
[----:B------:R-:W-:Y:S05]  /*f460*/  BRA.DIV UR7, `(.L_x_304) ;  /* 0x0000001207047947 */ /* 0x000fea000b800000 */
[----:B------:R-:W-:-:S13]  /*f470*/  ELECT P0, URZ, PT ;  /* 0x00000000003f782f */ /* 0x000fda0003800000 */
.L_x_326:
[----:B------:R-:W0:Y:S01]  /*f480*/  LDC R2, c[0x0][0x28c] ;  /* 0x0000a300ff027b82 */ /* 0x000e220000000800 */
[----:B------:R-:W-:Y:S01]  /*f490*/  BSSY B1, `(.L_x_305) ;  /* 0x000003c000017945 */ /* 0x000fe20003800000 */
[----:B0-----:R-:W-:-:S13]  /*f4a0*/  ISETP.LT.OR P0, PT, R2, 0x1, !P0 ;  /* 0x000000010200780c */ /* 0x001fda0004701670 */
[----:B------:R-:W-:Y:S05]  /*f4b0*/  @P0 BRA `(.L_x_306) ;  /* 0x0000000000e40947 */ /* 0x000fea0003800000 */
[----:B------:R-:W-:Y:S02]  /*f4c0*/  IMAD R5, R5, 0x2, R0 ;  /* 0x0000000205057824 */ /* 0x000fe400078e0200 */
[----:B------:R-:W-:Y:S02]  /*f4d0*/  IMAD.SHL.U32 R9, R7, 0x80, RZ ;  /* 0x0000008007097824 */ /* 0x000fe400078e00ff */
[----:B------:R-:W-:Y:S02]  /*f4e0*/  IMAD.MOV.U32 R14, RZ, RZ, RZ ;  /* 0x000000ffff0e7224 */ /* 0x000fe400078e00ff */
[----:B------:R-:W-:Y:S02]  /*f4f0*/  IMAD.U32 R15, RZ, RZ, UR28 ;  /* 0x0000001cff0f7e24 */ /* 0x000fe4000f8e00ff */
[----:B------:R-:W-:Y:S02]  /*f500*/  IMAD.MOV.U32 R2, RZ, RZ, R8 ;  /* 0x000000ffff027224 */ /* 0x000fe400078e0008 */
[----:B------:R-:W-:-:S02]  /*f510*/  IMAD.MOV.U32 R3, RZ, RZ, R11 ;  /* 0x000000ffff037224 */ /* 0x000fc400078e000b */
[----:B------:R-:W-:-:S07]  /*f520*/  IMAD.SHL.U32 R7, R5, 0x80, RZ ;  /* 0x0000008005077824 */ /* 0x000fce00078e00ff */
.L_x_309:
[----:B------:R-:W0:Y:S01]  /*f530*/  S2UR UR7, SR_CgaCtaId ;  /* 0x00000000000779c3 */ /* 0x000e220000008800 */
[----:B------:R-:W1:Y:S01]  /*f540*/  S2R R16, SR_TID.X ;  /* 0x0000000000107919 */ /* 0x000e620000002100 */
[----:B------:R-:W-:Y:S02]  /*f550*/  MOV R5, 0x400 ;  /* 0x0000040000057802 */ /* 0x000fe40000000f00 */
[----:B------:R-:W-:Y:S01]  /*f560*/  SHF.L.U32 R4, R2, 0x1f, RZ ;  /* 0x0000001f02047819 */ /* 0x000fe200000006ff */
[----:B0-----:R-:W-:-:S05]  /*f570*/  IMAD.U32 R0, RZ, RZ, UR7 ;  /* 0x00000007ff007e24 */ /* 0x001fca000f8e00ff */
[----:B------:R-:W-:Y:S02]  /*f580*/  LEA R12, R0, R5, 0x18 ;  /* 0x00000005000c7211 */ /* 0x000fe400078ec0ff */
[----:B-1----:R-:W-:-:S03]  /*f590*/  LOP3.LUT P1, RZ, R16, 0x7f, RZ, 0xc0, !PT ;  /* 0x0000007f10ff7812 */ /* 0x002fc6000782c0ff */
[----:B------:R-:W-:-:S04]  /*f5a0*/  IMAD R13, R3, 0x8, R12 ;  /* 0x00000008030d7824 */ /* 0x000fc800078e020c */
[----:B------:R-:W0:Y:S06]  /*f5b0*/  SYNCS.PHASECHK.TRANS64.TRYWAIT P0, [R13+URZ+0x28], R4 ;  /* 0x000028040d0075a7 */ /* 0x000e2c000800017f */
[----:B------:R-:W1:Y:S01]  /*f5c0*/  @!P1 LDC R5, c[0x0][0x500] ;  /* 0x00014000ff059b82 */ /* 0x000e620000000800 */
[----:B0-----:R-:W-:Y:S05]  /*f5d0*/  @!P0 BRA `(.L_x_307) ;  /* 0x0000000c00c88947 */ /* 0x001fea0003800000 */
.L_x_327:
[----:B------:R-:W-:Y:S01]  /*f5e0*/  UPRMT UR7, UR23, 0x9910, URZ ;  /* 0x0000991017077896 */ /* 0x000fe2000800003f */
[----:B-1----:R1:W-:Y:S03]  /*f5f0*/  @!P1 SYNCS.ARRIVE.TRANS64 RZ, [R13+URZ], R5 ;  /* 0x000000050dff99a7 */ /* 0x0023e6000800003f */
[----:B------:R-:W-:-:S06]  /*f600*/  UISETP.NE.AND UP0, UPT, UR7, 0x2, UPT ;  /* 0x000000020700788c */ /* 0x000fcc000bf05270 */
[----:B------:R-:W-:-:S13]  /*f610*/  PLOP3.LUT P0, PT, PT, PT, UP0, 0x80, 0x0 ;  /* 0x000000000000781c */ /* 0x000fda0003f0f008 */
[----:B-1----:R-:W-:Y:S05]  /*f620*/  @P0 BRA `(.L_x_308) ;  /* 0x0000000000040947 */ /* 0x002fea0003800000 */
[----:B------:R-:W-:Y:S01]  /*f630*/  BPT.TRAP 0x1 ;  /* 0x000000040000795c */ /* 0x000fe20000300000 */
.L_x_308:
[----:B0-----:R-:W-:Y:S01]  /*f640*/  IMAD R4, R3, 0x2, R0 ;  /* 0x0000000203047824 */ /* 0x001fe200078e0200 */
[----:B------:R-:W-:Y:S01]  /*f650*/  R2UR UR9, R13 ;  /* 0x000000000d0972ca */ /* 0x000fe200000e0000 */
[----:B------:R-:W-:Y:S01]  /*f660*/  VIADD R15, R15, 0xffffffff ;  /* 0xffffffff0f0f7836 */ /* 0x000fe20000000000 */
[----:B------:R-:W-:Y:S01]  /*f670*/  UIADD3 UR14, UP0, UR26, 0xf0, URZ ;  /* 0x000000f01a0e7890 */ /* 0x000fe2000ff1e03f */
[--C-:B------:R-:W-:Y:S01]  /*f680*/  IMAD.U32 R4, R4, 0x1000, R12.reuse ;  /* 0x0000100004047824 */ /* 0x100fe200078e000c */
[----:B------:R-:W-:Y:S01]  /*f690*/  R2UR UR11, R7 ;  /* 0x00000000070b72ca */ /* 0x000fe200000e0000 */
[C---:B------:R-:W-:Y:S01]  /*f6a0*/  IMAD R12, R3.reuse, 0x1000, R12 ;  /* 0x00001000030c7824 */ /* 0x040fe200078e020c */
[----:B------:R-:W-:Y:S01]  /*f6b0*/  R2UR UR10, R14 ;  /* 0x000000000e0a72ca */ /* 0x000fe200000e0000 */
[----:B------:R-:W-:Y:S01]  /*f6c0*/  UIADD3 UR30, UP1, UR26, 0x1f0, URZ ;  /* 0x000001f01a1e7890 */ /* 0x000fe2000ff3e03f */
[----:B------:R-:W-:Y:S01]  /*f6d0*/  R2UR UR7, R4 ;  /* 0x00000000040772ca */ /* 0x000fe200000e0000 */
[----:B------:R-:W-:Y:S01]  /*f6e0*/  UIADD3.X UR15, URZ, UR27, URZ, UP0, !UPT ;  /* 0x0000001b3f0f7290 */ /* 0x000fe200087fe43f */
[----:B------:R-:W-:Y:S01]  /*f6f0*/  R2UR UR8, R12 ;  /* 0x000000000c0872ca */ /* 0x000fe200000e0000 */
[----:B------:R-:W-:Y:S01]  /*f700*/  VIADD R3, R3, 0x1 ;  /* 0x0000000103037836 */ /* 0x000fe20000000000 */
[----:B------:R-:W-:Y:S01]  /*f710*/  R2UR UR12, R6 ;  /* 0x00000000060c72ca */ /* 0x000fe200000e0000 */
[----:B------:R-:W-:Y:S01]  /*f720*/  UIADD3.X UR31, URZ, UR27, URZ, UP1, !UPT ;  /* 0x0000001b3f1f7290 */ /* 0x000fe20008ffe43f */
[----:B------:R-:W-:Y:S01]  /*f730*/  R2UR UR21, R9 ;  /* 0x00000000091572ca */ /* 0x000fe200000e0000 */
[----:B------:R-:W-:Y:S01]  /*f740*/  UMOV UR22, 0x30000 ;  /* 0x0003000000167882 */ /* 0x000fe20000000000 */
[----:B------:R-:W-:Y:S01]  /*f750*/  ISETP.GT.AND P1, PT, R15, 0x1, PT ;  /* 0x000000010f00780c */ /* 0x000fe20003f24270 */
[----:B------:R-:W-:Y:S01]  /*f760*/  UMOV UR16, 0x0 ;  /* 0x0000000000107882 */ /* 0x000fe20000000000 */
[----:B------:R-:W-:Y:S01]  /*f770*/  UMOV UR17, 0x10000000 ;  /* 0x1000000000117882 */ /* 0x000fe20000000000 */
[----:B------:R-:W-:Y:S01]  /*f780*/  ISETP.NE.AND P0, PT, R3, 0x5, PT ;  /* 0x000000050300780c */ /* 0x000fe20003f05270 */
[----:B------:R-:W-:Y:S01]  /*f790*/  VIADD R14, R14, 0x20 ;  /* 0x000000200e0e7836 */ /* 0x000fe20000000000 */
[----:B------:R-:W-:-:S02]  /*f7a0*/  UIADD3 UR7, UR7, 0x100, URZ ;  /* 0x0000010007077890 */ /* 0x000fc4000fffe03f */
[----:B------:R-:W-:Y:S01]  /*f7b0*/  UIADD3 UR19, UR8, 0xa100, URZ ;  /* 0x0000a10008137890 */ /* 0x000fe2000fffe03f */
[----:B------:R-:W-:Y:S02]  /*f7c0*/  SEL R5, RZ, 0x1, P0 ;  /* 0x00000001ff057807 */ /* 0x000fe40000000000 */
[----:B------:R-:W-:Y:S02]  /*f7d0*/  SEL R3, R3, RZ, P0 ;  /* 0x000000ff03037207 */ /* 0x000fe40000000000 */
[----:B------:R-:W-:Y:S01]  /*f7e0*/  UMOV UR8, UR7 ;  /* 0x0000000700087c82 */ /* 0x000fe20008000000 */
[----:B------:R-:W-:Y:S01]  /*f7f0*/  LOP3.LUT R2, R2, R5, RZ, 0x3c, !PT ;  /* 0x0000000502027212 */ /* 0x000fe200078e3cff */
[----:B------:R0:W-:Y:S02]  /*f800*/  UTMALDG.3D.MULTICAST [UR8], [UR14], UR22, desc[UR16] ;  /* 0x000010080e0073b4 */ /* 0x0001e40008011816 */
[----:B0-----:R-:W-:Y:S01]  /*f810*/  UMOV UR8, UR19 ;  /* 0x0000001300087c82 */ /* 0x001fe20008000000 */
[----:B------:R-:W-:-:S02]  /*f820*/  UMOV UR11, UR21 ;  /* 0x00000015000b7c82 */ /* 0x000fc40008000000 */
[----:B------:R0:W-:Y:S02]  /*f830*/  UTMALDG.3D [UR8], [UR30], desc[UR16] ;  /* 0x000010081e0075b4 */ /* 0x0001e40008011000 */
[----:B0-----:R-:W-:Y:S05]  /*f840*/  @P1 BRA `(.L_x_309) ;  /* 0xfffffffc00381947 */ /* 0x001fea000383ffff */
.L_x_306:
[----:B------:R-:W-:Y:S05]  /*f850*/  BSYNC B1 ;  /* 0x0000000000017941 */ /* 0x000fea0003800000 */
.L_x_305:
[----:B------:R-:W2:Y:S01]  /*f860*/  LDL.LU R17, [R1+0x7c] ;  /* 0x00007c0001117983 */ /* 0x000ea20000300800 */
[----:B------:R-:W-:Y:S01]  /*f870*/  LOP3.LUT P1, RZ, R10, 0xff, RZ, 0xc0, !PT ;  /* 0x000000ff0aff7812 */ /* 0x000fe2000782c0ff */
[----:B------:R-:W-:Y:S01]  /*f880*/  VIADD R4, R11, UR20 ;  /* 0x000000140b047c36 */ /* 0x000fe20008000000 */
[----:B------:R-:W-:Y:S01]  /*f890*/  ULDC.64 UR8, c[0x0][0x650] ;  /* 0x0001940000087ab9 */ /* 0x000fe20000000a00 */
[----:B------:R-:W3:Y:S01]  /*f8a0*/  LDL.LU R16, [R1+0x80] ;  /* 0x0000800001107983 */ /* 0x000ee20000300800 */
[----:B------:R-:W-:Y:S01]  /*f8b0*/  IMAD.U32 R6, RZ, RZ, UR20 ;  /* 0x00000014ff067e24 */ /* 0x000fe2000f8e00ff */
[----:B------:R-:W-:Y:S01]  /*f8c0*/  UISETP.GE.U32.AND UP0, UPT, UR20, 0x5, UPT ;  /* 0x000000051400788c */ /* 0x000fe2000bf06070 */
[----:B------:R-:W-:Y:S01]  /*f8d0*/  ISETP.GT.U32.AND P0, PT, R4, 0x4, PT ;  /* 0x000000040400780c */ /* 0x000fe20003f04070 */
[----:B------:R-:W-:Y:S01]  /*f8e0*/  BSSY B1, `(.L_x_310) ;  /* 0x000006e000017945 */ /* 0x000fe20003800000 */
[----:B------:R-:W-:Y:S01]  /*f8f0*/  IMAD.MOV.U32 R7, RZ, RZ, -0x1 ;  /* 0xffffffffff077424 */ /* 0x000fe200078e00ff */
[----:B------:R-:W-:-:S02]  /*f900*/  PRMT R10, RZ, 0x7610, R10 ;  /* 0x00007610ff0a7816 */ /* 0x000fc4000000000a */
[----:B------:R-:W-:Y:S01]  /*f910*/  ISETP.LT.U32.AND P0, PT, R6, 0x5, P0 ;  /* 0x000000050600780c */ /* 0x000fe20000701070 */
[----:B------:R-:W-:Y:S01]  /*f920*/  IMAD.MOV.U32 R6, RZ, RZ, -0x1 ;  /* 0xffffffffff067424 */ /* 0x000fe200078e00ff */
[----:B------:R-:W0:Y:S01]  /*f930*/  @P1 S2R R0, SR_CgaCtaId ;  /* 0x0000000000001919 */ /* 0x000e220000008800 */
[----:B------:R-:W-:Y:S02]  /*f940*/  @P1 MOV R3, 0x400 ;  /* 0x0000040000031802 */ /* 0x000fe40000000f00 */
[----:B------:R-:W-:Y:S02]  /*f950*/  PLOP3.LUT P2, PT, PT, PT, UP0, 0x80, 0x0 ;  /* 0x000000000000781c */ /* 0x000fe40003f4f008 */
[----:B0-----:R-:W-:Y:S01]  /*f960*/  @P1 LEA R5, R0, R3, 0x18 ;  /* 0x0000000300051211 */ /* 0x001fe200078ec0ff */
[----:B------:R-:W-:-:S03]  /*f970*/  IMAD.WIDE.U32 R2, R4, -0x33333333, RZ ;  /* 0xcccccccd04027825 */ /* 0x000fc600078e00ff */
[----:B------:R0:W-:Y:S01]  /*f980*/  @P1 SYNCS.ARRIVE.TRANS64.A1T0 RZ, [R5+URZ+0x68], RZ ;  /* 0x000068ff05ff19a7 */ /* 0x0001e2000810003f */
[----:B------:R-:W-:Y:S02]  /*f990*/  PRMT R2, RZ, 0x7610, R2 ;  /* 0x00007610ff027816 */ /* 0x000fe40000000002 */
[----:B0-----:R-:W-:Y:S02]  /*f9a0*/  SHF.R.U32.HI R5, RZ, 0x2, R3 ;  /* 0x00000002ff057819 */ /* 0x001fe40000011603 */
[----:B------:R-:W-:-:S03]  /*f9b0*/  SEL R3, RZ, 0x1, !P0 ;  /* 0x00000001ff037807 */ /* 0x000fc60004000000 */
[----:B------:R-:W-:Y:S01]  /*f9c0*/  IMAD R11, R5, -0x5, R4 ;  /* 0xfffffffb050b7824 */ /* 0x000fe200078e0204 */
[----:B------:R-:W-:-:S04]  /*f9d0*/  LOP3.LUT R8, R8, R3, RZ, 0x3c, !PT ;  /* 0x0000000308087212 */ /* 0x000fc800078e3cff */
[----:B------:R-:W-:Y:S01]  /*f9e0*/  @P2 LOP3.LUT R8, R8, 0x1, R5, 0x78, !PT ;  /* 0x0000000108082812 */ /* 0x000fe200078e7805 */
[----:B------:R-:W-:Y:S01]  /*f9f0*/  IMAD.MOV.U32 R5, RZ, RZ, -0x1 ;  /* 0xffffffffff057424 */ /* 0x000fe200078e00ff */
[----:B---3--:R-:W-:-:S04]  /*fa00*/  IADD3 R16, P1, R16, UR24, RZ ;  /* 0x0000001810107c10 */ /* 0x008fc8000ff3e0ff */
[----:B--2---:R-:W-:Y:S01]  /*fa10*/  IADD3.X R17, R17, UR18, RZ, P1, !PT ;  /* 0x0000001211117c10 */ /* 0x004fe20008ffe4ff */
[----:B------:R0:W-:Y:S01]  /*fa20*/  STL [R1+0x80], R16 ;  /* 0x0000801001007387 */ /* 0x0001e20000100800 */
[----:B------:R-:W-:-:S03]  /*fa30*/  ISETP.GE.U32.AND P0, PT, R16, UR8, PT ;  /* 0x0000000810007c0c */ /* 0x000fc6000bf06070 */
[----:B------:R0:W-:Y:S01]  /*fa40*/  STL [R1+0x7c], R17 ;  /* 0x00007c1101007387 */ /* 0x0001e20000100800 */
[----:B------:R-:W-:-:S13]  /*fa50*/  ISETP.GE.U32.AND.EX P0, PT, R17, UR9, PT, P0 ;  /* 0x0000000911007c0c */ /* 0x000fda000bf06100 */
[----:B0-----:R-:W-:Y:S05]  /*fa60*/  @P0 BRA `(.L_x_311) ;  /* 0x0000000400540947 */ /* 0x001fea0003800000 */
[----:B------:R-:W-:Y:S01]  /*fa70*/  ULDC.64 UR8, c[0x0][0x628] ;  /* 0x00018a0000087ab9 */ /* 0x000fe20000000a00 */
[----:B------:R-:W0:Y:S01]  /*fa80*/  S2R R12, SR_CTAID.X ;  /* 0x00000000000c7919 */ /* 0x000e220000002500 */
[----:B------:R-:W-:Y:S01]  /*fa90*/  ISETP.NE.U32.AND P0, PT, RZ, UR8, PT ;  /* 0x00000008ff007c0c */ /* 0x000fe2000bf05070 */
[----:B------:R-:W-:Y:S01]  /*faa0*/  ULDC UR10, c[0x0][0x630] ;  /* 0x00018c00000a7ab9 */ /* 0x000fe20000000800 */
[----:B------:R-:W-:Y:S01]  /*fab0*/  IMAD.MOV.U32 R2, RZ, RZ, R16 ;  /* 0x000000ffff027224 */ /* 0x000fe200078e0010 */
[----:B------:R-:W1:Y:S01]  /*fac0*/  S2R R9, SR_CTAID.Y ;  /* 0x0000000000097919 */ /* 0x000e620000002600 */
[----:B------:R-:W-:Y:S01]  /*fad0*/  ISETP.NE.AND.EX P0, PT, RZ, UR9, PT, P0 ;  /* 0x00000009ff007c0c */ /* 0x000fe2000bf05300 */
[----:B------:R-:W-:-:S12]  /*fae0*/  IMAD.MOV.U32 R3, RZ, RZ, R17 ;  /* 0x000000ffff037224 */ /* 0x000fd800078e0011 */
[----:B------:R-:W-:Y:S05]  /*faf0*/  @!P0 BRA `(.L_x_312) ;  /* 0x0000000000288947 */ /* 0x000fea0003800000 */
[----:B------:R-:W-:Y:S02]  /*fb00*/  ULDC UR7, c[0x0][0x634] ;  /* 0x00018d0000077ab9 */ /* 0x000fe40000000800 */
[----:B------:R-:W-:-:S05]  /*fb10*/  IADD3 R7, P0, R16, UR7, RZ ;  /* 0x0000000710077c10 */ /* 0x000fca000ff1e0ff */
[----:B------:R-:W-:-:S04]  /*fb20*/  IMAD.X R13, RZ, RZ, R17, P0 ;  /* 0x000000ffff0d7224 */ /* 0x000fc800000e0611 */
[----:B------:R-:W-:-:S04]  /*fb30*/  IMAD.WIDE.U32 R4, R13, UR8, RZ ;  /* 0x000000080d047c25 */ /* 0x000fc8000f8e00ff */
[----:B------:R-:W-:-:S04]  /*fb40*/  IMAD.WIDE.U32 R4, P0, R7, UR9, R4 ;  /* 0x0000000907047c25 */ /* 0x000fc8000f800004 */
[----:B------:R-:W-:-:S04]  /*fb50*/  IMAD.WIDE.U32 R6, R7, UR8, RZ ;  /* 0x0000000807067c25 */ /* 0x000fc8000f8e00ff */
[----:B------:R-:W-:Y:S01]  /*fb60*/  IMAD.X R3, RZ, RZ, RZ, P0 ;  /* 0x000000ffff037224 */ /* 0x000fe200000e06ff */
[----:B------:R-:W-:Y:S01]  /*fb70*/  IADD3 RZ, P0, R7, R4, RZ ;  /* 0x0000000407ff7210 */ /* 0x000fe20007f1e0ff */
[----:B------:R-:W-:-:S04]  /*fb80*/  IMAD.MOV.U32 R2, RZ, RZ, R5 ;  /* 0x000000ffff027224 */ /* 0x000fc800078e0005 */
[----:B------:R-:W-:-:S08]  /*fb90*/  IMAD.WIDE.U32.X R2, R13, UR9, R2, P0 ;  /* 0x000000090d027c25 */ /* 0x000fd000080e0402 */
.L_x_312:
[--C-:B------:R-:W-:Y:S01]  /*fba0*/  SHF.R.U64 R6, R2, UR10, R3.reuse ;  /* 0x0000000a02067c19 */ /* 0x100fe20008001203 */
[----:B------:R-:W-:Y:S01]  /*fbb0*/  ULDC.64 UR8, c[0x0][0x620] ;  /* 0x0001880000087ab9 */ /* 0x000fe20000000a00 */
[----:B------:R-:W-:Y:S01]  /*fbc0*/  SHF.R.U32.HI R2, RZ, UR10, R3 ;  /* 0x0000000aff027c19 */ /* 0x000fe20008011603 */
[----:B------:R-:W-:Y:S01]  /*fbd0*/  IMAD.MOV.U32 R3, RZ, RZ, R17 ;  /* 0x000000ffff037224 */ /* 0x000fe200078e0011 */
[----:B------:R-:W-:Y:S01]  /*fbe0*/  IADD3 R5, P0, RZ, -R6, RZ ;  /* 0x80000006ff057210 */ /* 0x000fe20007f1e0ff */
[----:B------:R-:W-:Y:S01]  /*fbf0*/  ULDC UR7, c[0x0][0x150] ;  /* 0x0000540000077ab9 */ /* 0x000fe20000000800 */
[----:B0-----:R-:W-:Y:S01]  /*fc00*/  I2FP.F32.U32 R7, R12 ;  /* 0x0000000c00077245 */ /* 0x001fe20000201000 */
[----:B------:R-:W0:Y:S01]  /*fc10*/  LDC R19, c[0x0][0x144] ;  /* 0x00005100ff137b82 */ /* 0x000e220000000800 */
[----:B------:R-:W-:Y:S01]  /*fc20*/  ULDC.64 UR10, c[0x0][0x640] ;  /* 0x00019000000a7ab9 */ /* 0x000fe20000000a00 */
[----:B------:R-:W-:Y:S01]  /*fc30*/  IMAD.X R2, RZ, RZ, ~R2, P0 ;  /* 0x000000ffff027224 */ /* 0x000fe200000e0e02 */
[----:B------:R-:W-:-:S03]  /*fc40*/  ISETP.NE.U32.AND P0, PT, RZ, UR10, PT ;  /* 0x0000000aff007c0c */ /* 0x000fc6000bf05070 */
[----:B------:R-:W-:Y:S01]  /*fc50*/  IMAD R4, R2, UR8, RZ ;  /* 0x0000000802047c24 */ /* 0x000fe2000f8e02ff */
[----:B------:R-:W-:Y:S01]  /*fc60*/  ISETP.NE.AND.EX P0, PT, RZ, UR11, PT, P0 ;  /* 0x0000000bff007c0c */ /* 0x000fe2000bf05300 */
[----:B------:R-:W-:Y:S01]  /*fc70*/  IMAD.MOV.U32 R2, RZ, RZ, R16 ;  /* 0x000000ffff027224 */ /* 0x000fe200078e0010 */
[----:B------:R-:W2:Y:S03]  /*fc80*/  LDC R14, c[0x0][0x148] ;  /* 0x00005200ff0e7b82 */ /* 0x000ea60000000800 */
[----:B------:R-:W-:Y:S01]  /*fc90*/  IMAD.WIDE.U32 R2, R5, UR8, R2 ;  /* 0x0000000805027c25 */ /* 0x000fe2000f8e0002 */
[----:B------:R-:W-:-:S03]  /*fca0*/  ULDC UR8, c[0x0][0x154] ;  /* 0x0000550000087ab9 */ /* 0x000fc60000000800 */
[----:B------:R-:W-:Y:S02]  /*fcb0*/  IMAD R5, R5, UR9, R4 ;  /* 0x0000000905057c24 */ /* 0x000fe4000f8e0204 */
[----:B------:R-:W-:Y:S01]  /*fcc0*/  FMUL R4, R7, UR7 ;  /* 0x0000000707047c20 */ /* 0x000fe20008400000 */
[----:B------:R-:W-:Y:S01]  /*fcd0*/  ULDC UR7, c[0x0][0x618] ;  /* 0x0001860000077ab9 */ /* 0x000fe20000000800 */
[----:B------:R-:W-:Y:S01]  /*fce0*/  ULDC UR9, c[0x0][0x608] ;  /* 0x0001820000097ab9 */ /* 0x000fe20000000800 */
[----:B------:R-:W-:-:S03]  /*fcf0*/  IMAD.IADD R3, R3, 0x1, R5 ;  /* 0x0000000103037824 */ /* 0x000fc600078e0205 */
[----:B------:R-:W3:Y:S02]  /*fd00*/  F2I.U32.TRUNC.NTZ R4, R4 ;  /* 0x0000000400047305 */ /* 0x000ee4000020f000 */
[----:B------:R-:W-:Y:S02]  /*fd10*/  SHF.R.U64 R7, R2, UR7, R3 ;  /* 0x0000000702077c19 */ /* 0x000fe40008001203 */
[----:B-1----:R-:W-:-:S05]  /*fd20*/  I2FP.F32.U32 R2, R9 ;  /* 0x0000000900027245 */ /* 0x002fca0000201000 */
[----:B------:R-:W-:Y:S01]  /*fd30*/  FMUL R5, R2, UR8 ;  /* 0x0000000802057c20 */ /* 0x000fe20008400000 */
[----:B------:R-:W-:Y:S01]  /*fd40*/  SHF.R.U32.HI R2, RZ, UR7, R3 ;  /* 0x00000007ff027c19 */ /* 0x000fe20008011603 */
[----:B------:R-:W-:Y:S02]  /*fd50*/  ULDC UR7, c[0x0][0x658] ;  /* 0x0001960000077ab9 */ /* 0x000fe40000000800 */
[----:B------:R1:W4:Y:S01]  /*fd60*/  F2I.U32.TRUNC.NTZ R16, R5 ;  /* 0x0000000500107305 */ /* 0x000322000020f000 */
[----:B------:R-:W-:Y:S01]  /*fd70*/  SHF.R.U64 R15, R7, UR9, R2 ;  /* 0x00000009070f7c19 */ /* 0x000fe20008001202 */
[----:B---3--:R-:W-:Y:S01]  /*fd80*/  IMAD.MOV R4, RZ, RZ, -R4 ;  /* 0x000000ffff047224 */ /* 0x008fe200078e0a04 */
[----:B------:R-:W-:-:S03]  /*fd90*/  SHF.R.U32.HI R2, RZ, UR9, R2 ;  /* 0x00000009ff027c19 */ /* 0x000fc60008011602 */
[----:B0-----:R-:W-:Y:S01]  /*fda0*/  IMAD R12, R19, R4, R12 ;  /* 0x00000004130c7224 */ /* 0x001fe200078e020c */
[--C-:B------:R-:W-:Y:S02]  /*fdb0*/  SHF.R.U64 R13, R15, UR7, R2.reuse ;  /* 0x000000070f0d7c19 */ /* 0x100fe40008001202 */
[----:B------:R-:W-:-:S03]  /*fdc0*/  SHF.R.U32.HI R17, RZ, UR7, R2 ;  /* 0x00000007ff117c19 */ /* 0x000fc60008011602 */
[----:B------:R-:W-:Y:S02]  /*fdd0*/  IMAD.MOV.U32 R2, RZ, RZ, R13 ;  /* 0x000000ffff027224 */ /* 0x000fe400078e000d */
[----:B------:R-:W-:Y:S01]  /*fde0*/  IMAD.MOV.U32 R3, RZ, RZ, R17 ;  /* 0x000000ffff037224 */ /* 0x000fe200078e0011 */
[----:B-12-4-:R-:W-:Y:S06]  /*fdf0*/  @!P0 BRA `(.L_x_313) ;  /* 0x0000000000288947 */ /* 0x016fec0003800000 */
[----:B------:R-:W-:Y:S02]  /*fe00*/  ULDC UR7, c[0x0][0x64c] ;  /* 0x0001930000077ab9 */ /* 0x000fe40000000800 */
[----:B------:R-:W-:-:S05]  /*fe10*/  IADD3 R3, P0, R13, UR7, RZ ;  /* 0x000000070d037c10 */ /* 0x000fca000ff1e0ff */
[----:B------:R-:W-:-:S04]  /*fe20*/  IMAD.X R17, RZ, RZ, R17, P0 ;  /* 0x000000ffff117224 */ /* 0x000fc800000e0611 */
[----:B------:R-:W-:-:S04]  /*fe30*/  IMAD.WIDE.U32 R4, R17, UR10, RZ ;  /* 0x0000000a11047c25 */ /* 0x000fc8000f8e00ff */
[----:B------:R-:W-:-:S04]  /*fe40*/  IMAD.WIDE.U32 R4, P0, R3, UR11, R4 ;  /* 0x0000000b03047c25 */ /* 0x000fc8000f800004 */
[----:B------:R-:W-:-:S04]  /*fe50*/  IMAD.WIDE.U32 R2, R3, UR10, RZ ;  /* 0x0000000a03027c25 */ /* 0x000fc8000f8e00ff */
[----:B------:R-:W-:Y:S01]  /*fe60*/  IMAD.MOV.U32 R2, RZ, RZ, R5 ;  /* 0x000000ffff027224 */ /* 0x000fe200078e0005 */
[----:B------:R-:W-:Y:S01]  /*fe70*/  IADD3 RZ, P1, R3, R4, RZ ;  /* 0x0000000403ff7210 */ /* 0x000fe20007f3e0ff */
[----:B------:R-:W-:-:S04]  /*fe80*/  IMAD.X R3, RZ, RZ, RZ, P0 ;  /* 0x000000ffff037224 */ /* 0x000fc800000e06ff */
[----:B------:R-:W-:-:S08]  /*fe90*/  IMAD.WIDE.U32.X R2, R17, UR11, R2, P1 ;  /* 0x0000000b11027c25 */ /* 0x000fd000088e0402 */
.L_x_313:
[----:B------:R-:W-:Y:S01]  /*fea0*/  ULDC UR7, c[0x0][0x648] ;  /* 0x0001920000077ab9 */ /* 0x000fe20000000800 */
[----:B------:R-:W-:Y:S01]  /*feb0*/  LOP3.LUT R15, R15, UR6, RZ, 0xc0, !PT ;  /* 0x000000060f0f7c12 */ /* 0x000fe2000f8ec0ff */
[----:B------:R-:W-:Y:S01]  /*fec0*/  IMAD.MOV R16, RZ, RZ, -R16 ;  /* 0x000000ffff107224 */ /* 0x000fe200078e0a10 */
[----:B------:R-:W-:Y:S01]  /*fed0*/  SHF.R.U64 R2, R2, UR7, R3 ;  /* 0x0000000702027c19 */ /* 0x000fe20008001203 */
[----:B------:R-:W-:Y:S01]  /*fee0*/  ULDC UR7, c[0x0][0x638] ;  /* 0x00018e0000077ab9 */ /* 0x000fe20000000800 */
[----:B------:R-:W-:Y:S01]  /*fef0*/  ULDC UR8, c[0x0][0x610] ;  /* 0x0001840000087ab9 */ /* 0x000fe20000000800 */
[----:B------:R-:W-:Y:S02]  /*ff00*/  @P4 IMAD R12, R14, R16, R9 ;  /* 0x000000100e0c4224 */ /* 0x000fe400078e0209 */
[----:B------:R-:W-:Y:S02]  /*ff10*/  IMAD.MOV R4, RZ, RZ, -R2 ;  /* 0x000000ffff047224 */ /* 0x000fe400078e0a02 */
[----:B------:R-:W-:Y:S01]  /*ff20*/  IMAD R5, R2, UR5, R15 ;  /* 0x0000000502057c24 */ /* 0x000fe2000f8e020f */
[----:B------:R-:W-:Y:S01]  /*ff30*/  LOP3.LUT R2, R7, UR4, RZ, 0xc0, !PT ;  /* 0x0000000407027c12 */ /* 0x000fe2000f8ec0ff */
[----:B------:R-:W-:Y:S01]  /*ff40*/  IMAD R13, R4, UR7, R13 ;  /* 0x00000007040d7c24 */ /* 0x000fe2000f8e020d */
[----:B------:R-:W-:Y:S01]  /*ff50*/  ULDC UR7, c[0x0][0x600] ;  /* 0x0001800000077ab9 */ /* 0x000fe20000000800 */
[----:B------:R-:W-:-:S02]  /*ff60*/  IMAD R5, R5, UR8, R12 ;  /* 0x0000000805057c24 */ /* 0x000fc4000f8e020c */
[----:B------:R-:W-:Y:S02]  /*ff70*/  IMAD R4, R13, UR7, R2 ;  /* 0x000000070d047c24 */ /* 0x000fe4000f8e0202 */
[----:B------:R-:W-:-:S03]  /*ff80*/  IMAD.MOV.U32 R3, RZ, RZ, 0x1 ;  /* 0x00000001ff037424 */ /* 0x000fc600078e00ff */
[----:B------:R-:W-:Y:S02]  /*ff90*/  SEL R7, R4, R5, !P4 ;  /* 0x0000000504077207 */ /* 0x000fe40006000000 */
[----:B------:R-:W-:Y:S02]  /*ffa0*/  PRMT R2, R3, 0x7610, R2 ;  /* 0x0000761003027816 */ /* 0x000fe40000000002 */
[----:B------:R-:W-:-:S07]  /*ffb0*/  SEL R5, R5, R4, !P4 ;  /* 0x0000000405057207 */ /* 0x000fce0006000000 */
.L_x_311:
[----:B------:R-:W-:Y:S05]  /*ffc0*/  BSYNC B1 ;  /* 0x0000000000017941 */ /* 0x000fea0003800000 */
.L_x_310:
[----:B------:R-:W-:-:S13]  /*ffd0*/  LOP3.LUT P0, RZ, R2, 0xff, RZ, 0xc0, !PT ;  /* 0x000000ff02ff7812 */ /* 0x000fda000780c0ff */
[----:B------:R-:W-:Y:S05]  /*ffe0*/  @P0 BRA `(.L_x_314) ;  /* 0xfffffff400180947 */ /* 0x000fea000383ffff */
[----:B------:R-:W-:Y:S05]  /*fff0*/  BSYNC B0 ;  /* 0x0000000000007941 */ /* 0x000fea0003800000 */
.L_x_303:
[----:B------:R-:W-:-:S03]  /*10000*/  UMOV UR7, 0xffffffff ;  /* 0xffffffff00077882 */ /* 0x000fc60000000000 */
[----:B------:R-:W-:Y:S05]  /*10010*/  BRA.DIV UR7, `(.L_x_315) ;  /* 0x00000006074c7947 */ /* 0x000fea000b800000 */
[----:B------:R-:W-:-:S13]  /*10020*/  ELECT P0, URZ, PT ;  /* 0x00000000003f782f */ /* 0x000fda0003800000 */
.L_x_330:
[----:B------:R-:W-:Y:S04]  /*10030*/  BSSY B0, `(.L_x_316) ;  /* 0x0000035000007945 */ /* 0x000fe80003800000 */
[----:B------:R-:W-:Y:S05]  /*10040*/  @!P0 BRA `(.L_x_317) ;  /* 0x0000000000cc8947 */ /* 0x000fea0003800000 */
[----:B------:R-:W-:-:S04]  /*10050*/  ULOP3.LUT UR7, UR13, 0x2, URZ, 0xfc, !UPT ;  /* 0x000000020d077892 */ /* 0x000fc8000f8efc3f */
[----:B------:R-:W-:-:S06]  /*10060*/  UISETP.NE.AND UP0, UPT, UR7, 0x3, UPT ;  /* 0x000000030700788c */ /* 0x000fcc000bf05270 */
[----:B------:R-:W-:-:S13]  /*10070*/  PLOP3.LUT P0, PT, PT, PT, UP0, 0x80, 0x0 ;  /* 0x000000000000781c */ /* 0x000fda0003f0f008 */
[----:B------:R-:W-:Y:S05]  /*10080*/  @!P0 BRA `(.L_x_318) ;  /* 0x0000000000048947 */ /* 0x000fea0003800000 */
[----:B------:R-:W-:Y:S01]  /*10090*/  BPT.TRAP 0x1 ;  /* 0x000000040000795c */ /* 0x000fe20000300000 */
.L_x_318:
[----:B------:R-:W0:Y:S01]  /*100a0*/  S2R R3, SR_CgaCtaId ;  /* 0x0000000000037919 */ /* 0x000e220000008800 */
[----:B------:R-:W-:Y:S02]  /*100b0*/  MOV R0, 0x400 ;  /* 0x0000040000007802 */ /* 0x000fe40000000f00 */
[----:B------:R-:W-:Y:S02]  /*100c0*/  SHF.L.U32 R2, R8, 0x1f, RZ ;  /* 0x0000001f08027819 */ /* 0x000fe400000006ff */
[----:B0-----:R-:W-:-:S05]  /*100d0*/  LEA R0, R3, R0, 0x18 ;  /* 0x0000000003007211 */ /* 0x001fca00078ec0ff */
[----:B------:R-:W-:-:S04]  /*100e0*/  VIADD R0, R0, 0x28 ;  /* 0x0000002800007836 */ /* 0x000fc80000000000 */
[C---:B------:R-:W-:Y:S02]  /*100f0*/  IMAD R5, R11.reuse, 0x8, R0 ;  /* 0x000000080b057824 */ /* 0x040fe400078e0200 */
[----:B------:R-:W-:Y:S02]  /*10100*/  VIADD R11, R11, 0x1 ;  /* 0x000000010b0b7836 */ /* 0x000fe40000000000 */
[----:B------:R-:W0:Y:S03]  /*10110*/  SYNCS.PHASECHK.TRANS64.TRYWAIT P0, [R5+URZ], R2 ;  /* 0x00000002050075a7 */ /* 0x000e26000800017f */
[----:B------:R-:W-:-:S04]  /*10120*/  ISETP.NE.AND P1, PT, R11, 0x5, PT ;  /* 0x000000050b00780c */ /* 0x000fc80003f25270 */
[----:B------:R-:W-:Y:S02]  /*10130*/  SEL R3, RZ, 0x1, P1 ;  /* 0x00000001ff037807 */ /* 0x000fe40000800000 */
[----:B------:R-:W-:Y:S02]  /*10140*/  SEL R11, R11, RZ, P1 ;  /* 0x000000ff0b0b7207 */ /* 0x000fe40000800000 */
[----:B------:R-:W-:-:S03]  /*10150*/  LOP3.LUT R8, R8, R3, RZ, 0x3c, !PT ;  /* 0x0000000308087212 */ /* 0x000fc600078e3cff */
[----:B------:R-:W-:Y:S01]  /*10160*/  IMAD R7, R11, 0x8, R0 ;  /* 0x000000080b077824 */ /* 0x000fe200078e0200 */
[----:B------:R-:W-:Y:S01]  /*10170*/  SHF.L.U32 R4, R8, 0x1f, RZ ;  /* 0x0000001f08047819 */ /* 0x000fe200000006ff */
[----:B0-----:R-:W-:Y:S06]  /*10180*/  @!P0 BRA `(.L_x_319) ;  /* 0x0000000400108947 */ /* 0x001fec0003800000 */
.L_x_331:
[----:B------:R-:W1:Y:S01]  /*10190*/  SYNCS.PHASECHK.TRANS64.TRYWAIT P0, [R7+URZ], R4 ;  /* 0x00000004070075a7 */ /* 0x000e62000800017f */
[----:B0-----:R-:W-:-:S05]  /*101a0*/  VIADD R2, R11, 0x1 ;  /* 0x000000010b027836 */ /* 0x001fca0000000000 */
[----:B------:R-:W-:-:S04]  /*101b0*/  ISETP.NE.AND P1, PT, R2, 0x5, PT ;  /* 0x000000050200780c */ /* 0x000fc80003f25270 */
[----:B------:R-:W-:Y:S02]  /*101c0*/  SEL R3, RZ, 0x1, P1 ;  /* 0x00000001ff037807 */ /* 0x000fe40000800000 */
[----:B------:R-:W-:Y:S02]  /*101d0*/  SEL R9, R2, RZ, P1 ;  /* 0x000000ff02097207 */ /* 0x000fe40000800000 */
[----:B------:R-:W-:-:S03]  /*101e0*/  LOP3.LUT R8, R8, R3, RZ, 0x3c, !PT ;  /* 0x0000000308087212 */ /* 0x000fc600078e3cff */
[----:B------:R-:W-:Y:S01]  /*101f0*/  IMAD R10, R9, 0x8, R0 ;  /* 0x00000008090a7824 */ /* 0x000fe200078e0200 */
[----:B------:R-:W-:Y:S01]  /*10200*/  SHF.L.U32 R5, R8, 0x1f, RZ ;  /* 0x0000001f08057819 */ /* 0x000fe200000006ff */
[----:B-1----:R-:W-:Y:S06]  /*10210*/  @!P0 BRA `(.L_x_320) ;  /* 0x0000000400008947 */ /* 0x002fec0003800000 */
.L_x_332:
[----:B------:R-:W1:Y:S01]  /*10220*/  SYNCS.PHASECHK.TRANS64.TRYWAIT P0, [R10+URZ], R5 ;  /* 0x000000050a0075a7 */ /* 0x000e62000800017f */
[----:B------:R-:W-:-:S05]  /*10230*/  VIADD R2, R9, 0x1 ;  /* 0x0000000109027836 */ /* 0x000fca0000000000 */
[----:B------:R-:W-:-:S04]  /*10240*/  ISETP.NE.AND P1, PT, R2, 0x5, PT ;  /* 0x000000050200780c */ /* 0x000fc80003f25270 */
[----:B------:R-:W-:Y:S02]  /*10250*/  SEL R3, RZ, 0x1, P1 ;  /* 0x00000001ff037807 */ /* 0x000fe40000800000 */
[----:B0-----:R-:W-:Y:S02]  /*10260*/  SEL R7, R2, RZ, P1 ;  /* 0x000000ff02077207 */ /* 0x001fe40000800000 */
[----:B------:R-:W-:-:S03]  /*10270*/  LOP3.LUT R9, R8, R3, RZ, 0x3c, !PT ;  /* 0x0000000308097212 */ /* 0x000fc600078e3cff */
[----:B------:R-:W-:Y:S01]  /*10280*/  IMAD R11, R7, 0x8, R0 ;  /* 0x00000008070b7824 */ /* 0x000fe200078e0200 */
[----:B------:R-:W-:Y:S01]  /*10290*/  SHF.L.U32 R6, R9, 0x1f, RZ ;  /* 0x0000001f09067819 */ /* 0x000fe200000006ff */
[----:B-1----:R-:W-:Y:S06]  /*102a0*/  @!P0 BRA `(.L_x_321) ;  /* 0x0000000000f08947 */ /* 0x002fec0003800000 */
.L_x_333:
[----:B------:R-:W1:Y:S01]  /*102b0*/  SYNCS.PHASECHK.TRANS64.TRYWAIT P0, [R11+URZ], R6 ;  /* 0x000000060b0075a7 */ /* 0x000e62000800017f */
[----:B------:R-:W-:-:S05]  /*102c0*/  VIADD R2, R7, 0x1 ;  /* 0x0000000107027836 */ /* 0x000fca0000000000 */
[----:B------:R-:W-:-:S04]  /*102d0*/  ISETP.NE.AND P1, PT, R2, 0x5, PT ;  /* 0x000000050200780c */ /* 0x000fc80003f25270 */
[----:B------:R-:W-:Y:S02]  /*102e0*/  SEL R4, RZ, 0x1, P1 ;  /* 0x00000001ff047807 */ /* 0x000fe40000800000 */
[----:B------:R-:W-:Y:S02]  /*102f0*/  SEL R3, R2, RZ, P1 ;  /* 0x000000ff02037207 */ /* 0x000fe40000800000 */
[----:B------:R-:W-:Y:S01]  /*10300*/  LOP3.LUT R4, R9, R4, RZ, 0x3c, !PT ;  /* 0x0000000409047212 */ /* 0x000fe200078e3cff */
[----:B-1----:R-:W-:Y:S06]  /*10310*/  @!P0 BRA `(.L_x_322) ;  /* 0x0000000000e88947 */ /* 0x002fec0003800000 */
.L_x_334:
[----:B------:R-:W-:Y:S01]  /*10320*/  IMAD R3, R3, 0x8, R0 ;  /* 0x0000000803037824 */ /* 0x000fe200078e0200 */
[----:B------:R-:W-:-:S07]  /*10330*/  SHF.L.U32 R0, R4, 0x1f, RZ ;  /* 0x0000001f04007819 */ /* 0x000fce00000006ff */
.L_x_323:
[----:B--2---:R2:W3:Y:S02]  /*10340*/  SYNCS.PHASECHK.TRANS64.TRYWAIT P0, [R3+URZ], R0 ;  /* 0x00000000030075a7 */ /* 0x0044e4000800017f */
[----:B---3--:R-:W-:Y:S05]  /*10350*/  @!P0 NANOSLEEP.SYNCS 0x989680 ;  /* 0x009896800000895d */ /* 0x008fea0003900000 */
[----:B------:R-:W3:Y:S02]  /*10360*/  @!P0 SYNCS.PHASECHK.TRANS64 P0, [R3+URZ], R0 ;  /* 0x00000000030085a7 */ /* 0x000ee4000800007f */
[----:B---3--:R-:W-:Y:S05]  /*10370*/  @!P0 BRA `(.L_x_323) ;  /* 0xfffffffc00f08947 */ /* 0x008fea000383ffff */
.L_x_317:
[----:B------:R-:W-:Y:S05]  /*10380*/  BSYNC B0 ;  /* 0x0000000000007941 */ /* 0x000fea0003800000 */
.L_x_316:
[----:B------:R-:W-:Y:S05]  /*10390*/  EXIT ;  /* 0x000000000000794d */ /* 0x000fea0003800000 */
.L_x_21:
[----:B-1----:R-:W-:-:S04]  /*103a0*/  IMAD.U32 R3, RZ, RZ, UR7 ;  /* 0x00000007ff037e24 */ /* 0x002fc8000f8e00ff */
[----:B------:R1:W3:Y:S03]  /*103b0*/  SYNCS.PHASECHK.TRANS64.TRYWAIT P1, [R3+URZ], R0 ;  /* 0x00000000030075a7 */ /* 0x0002e6000802017f */
[----:B---3--:R-:W-:Y:S05]  /*103c0*/  @!P1 NANOSLEEP.SYNCS 0x989680 ;  /* 0x009896800000995d */ /* 0x008fea0003900000 */
[----:B------:R-:W3:Y:S02]  /*103d0*/  @!P1 SYNCS.PHASECHK.TRANS64 P1, [R3+URZ], R0 ;  /* 0x00000000030095a7 */ /* 0x000ee4000802007f */
[----:B---3--:R-:W-:Y:S05]  /*103e0*/  @!P1 BRA `(.L_x_21) ;  /* 0xfffffffc00ec9947 */ /* 0x008fea000383ffff */
[----:B------:R-:W-:Y:S05]  /*103f0*/  BRA `(.L_x_20) ;  /* 0xffffff1800787947 */ /* 0x000fea000383ffff */
.L_x_27:
[----:B-----5:R1:W-:Y:S02]  /*10400*/  STL [R1+0x8c], R0 ;  /* 0x00008c0001007387 */ /* 0x0203e40000100800 */
[----:B-1----:R-:W-:-:S04]  /*10410*/  IMAD.U32 R0, RZ, RZ, UR9 ;  /* 0x00000009ff007e24 */ /* 0x002fc8000f8e00ff */
[----:B------:R1:W4:Y:S03]  /*10420*/  SYNCS.PHASECHK.TRANS64.TRYWAIT P1, [R0+URZ], R229 ;  /* 0x000000e5000075a7 */ /* 0x000326000802017f */
[----:B----4-:R-:W-:Y:S05]  /*10430*/  @!P1 NANOSLEEP.SYNCS 0x989680 ;  /* 0x009896800000995d */ /* 0x010fea0003900000 */
[----:B------:R1:W4:Y:S02]  /*10440*/  @!P1 SYNCS.PHASECHK.TRANS64 P1, [R0+URZ], R229 ;  /* 0x000000e5000095a7 */ /* 0x000324000802007f */
[----:B-1----:R1:W5:Y:S02]  /*10450*/  LDL.LU R0, [R1+0x8c] ;  /* 0x00008c0001007983 */ /* 0x0023640000300800 */
[----:B-1--4-:R-:W-:Y:S05]  /*10460*/  @!P1 BRA `(.L_x_27) ;  /* 0xfffffffc00e49947 */ /* 0x012fea000383ffff */
[----:B------:R-:W-:Y:S05]  /*10470*/  BRA `(.L_x_26) ;  /* 0xffffff2800dc7947 */ /* 0x000fea000383ffff */
.L_x_304:
[----:B------:R-:W-:Y:S01]  /*10480*/  BSSY B1, `(.L_x_324) ;  /* 0x0000006000017945 */ /* 0x000fe20003800000 */
[----:B------:R-:W-:-:S07]  /*10490*/  IMAD.MOV.U32 R2, RZ, RZ, -0x1 ;  /* 0xffffffffff027424 */ /* 0x000fce00078e00ff */
[----:B------:R-:W-:Y:S05]  /*104a0*/  WARPSYNC.COLLECTIVE R2, `(.L_x_325) ;  /* 0x00000000020c7348 */ /* 0x000fea0003c00000 */
[----:B------:R-:W-:Y:S02]  /*104b0*/  ELECT P0, UR62, PT ;  /* 0x00000000003e782f */ /* 0x000fe40003800000 */
[----:B------:R-:W-:Y:S01]  /*104c0*/  MOV R2, UR62 ;  /* 0x0000003e00027c02 */ /* 0x000fe20008000f00 */
[----:B------:R-:W-:Y:S10]  /*104d0*/  ENDCOLLECTIVE ;  /* 0x000000000000791b */ /* 0x000ff40003800000 */
.L_x_325:
[----:B------:R-:W-:Y:S05]  /*104e0*/  BSYNC B1 ;  /* 0x0000000000017941 */ /* 0x000fea0003800000 */
.L_x_324:
[----:B------:R-:W-:Y:S05]  /*104f0*/  BRA `(.L_x_326) ;  /* 0xffffffec00e07947 */ /* 0x000fea000383ffff */
.L_x_307:
[----:B0-----:R0:W2:Y:S02]  /*10500*/  SYNCS.PHASECHK.TRANS64.TRYWAIT P0, [R13+URZ+0x28], R4 ;  /* 0x000028040d0075a7 */ /* 0x0010a4000800017f */
[----:B--2---:R-:W-:Y:S05]  /*10510*/  @!P0 NANOSLEEP.SYNCS 0x989680 ;  /* 0x009896800000895d */ /* 0x004fea0003900000 */
[----:B------:R-:W2:Y:S02]  /*10520*/  @!P0 SYNCS.PHASECHK.TRANS64 P0, [R13+URZ+0x28], R4 ;  /* 0x000028040d0085a7 */ /* 0x000ea4000800007f */
[----:B--2---:R-:W-:Y:S05]  /*10530*/  @!P0 BRA `(.L_x_307) ;  /* 0xfffffffc00f08947 */ /* 0x004fea000383ffff */
[----:B------:R-:W-:Y:S05]  /*10540*/  BRA `(.L_x_327) ;  /* 0xfffffff000247947 */ /* 0x000fea000383ffff */
.L_x_315:
[----:B------:R-:W-:Y:S01]  /*10550*/  BSSY B0, `(.L_x_328) ;  /* 0x0000006000007945 */ /* 0x000fe20003800000 */
[----:B------:R-:W-:-:S07]  /*10560*/  IMAD.MOV.U32 R2, RZ, RZ, -0x1 ;  /* 0xffffffffff027424 */ /* 0x000fce00078e00ff */
[----:B------:R-:W-:Y:S05]  /*10570*/  WARPSYNC.COLLECTIVE R2, `(.L_x_329) ;  /* 0x00000000020c7348 */ /* 0x000fea0003c00000 */
[----:B------:R-:W-:Y:S02]  /*10580*/  ELECT P0, UR62, PT ;  /* 0x00000000003e782f */ /* 0x000fe40003800000 */
[----:B------:R-:W-:Y:S01]  /*10590*/  MOV R2, UR62 ;  /* 0x0000003e00027c02 */ /* 0x000fe20008000f00 */
[----:B------:R-:W-:Y:S10]  /*105a0*/  ENDCOLLECTIVE ;  /* 0x000000000000791b */ /* 0x000ff40003800000 */
.L_x_329:
[----:B------:R-:W-:Y:S05]  /*105b0*/  BSYNC B0 ;  /* 0x0000000000007941 */ /* 0x000fea0003800000 */
.L_x_328:
[----:B------:R-:W-:Y:S05]  /*105c0*/  BRA `(.L_x_330) ;  /* 0xfffffff800987947 */ /* 0x000fea000383ffff */
.L_x_319:
[----:B0-----:R0:W1:Y:S02]  /*105d0*/  SYNCS.PHASECHK.TRANS64.TRYWAIT P0, [R5+URZ], R2 ;  /* 0x00000002050075a7 */ /* 0x001064000800017f */
[----:B-1----:R-:W-:Y:S05]  /*105e0*/  @!P0 NANOSLEEP.SYNCS 0x989680 ;  /* 0x009896800000895d */ /* 0x002fea0003900000 */
[----:B------:R-:W1:Y:S02]  /*105f0*/  @!P0 SYNCS.PHASECHK.TRANS64 P0, [R5+URZ], R2 ;  /* 0x00000002050085a7 */ /* 0x000e64000800007f */
[----:B-1----:R-:W-:Y:S05]  /*10600*/  @!P0 BRA `(.L_x_319) ;  /* 0xfffffffc00f08947 */ /* 0x002fea000383ffff */
[----:B------:R-:W-:Y:S05]  /*10610*/  BRA `(.L_x_331) ;  /* 0xfffffff800dc7947 */ /* 0x000fea000383ffff */
.L_x_320:
[----:B0-----:R0:W1:Y:S02]  /*10620*/  SYNCS.PHASECHK.TRANS64.TRYWAIT P0, [R7+URZ], R4 ;  /* 0x00000004070075a7 */ /* 0x001064000800017f */
[----:B-1----:R-:W-:Y:S05]  /*10630*/  @!P0 NANOSLEEP.SYNCS 0x989680 ;  /* 0x009896800000895d */ /* 0x002fea0003900000 */
[----:B------:R-:W1:Y:S02]  /*10640*/  @!P0 SYNCS.PHASECHK.TRANS64 P0, [R7+URZ], R4 ;  /* 0x00000004070085a7 */ /* 0x000e64000800007f */
[----:B-1----:R-:W-:Y:S05]  /*10650*/  @!P0 BRA `(.L_x_320) ;  /* 0xfffffffc00f08947 */ /* 0x002fea000383ffff */
[----:B------:R-:W-:Y:S05]  /*10660*/  BRA `(.L_x_332) ;  /* 0xfffffff800ec7947 */ /* 0x000fea000383ffff */
.L_x_321:
[----:B0-----:R0:W1:Y:S02]  /*10670*/  SYNCS.PHASECHK.TRANS64.TRYWAIT P0, [R10+URZ], R5 ;  /* 0x000000050a0075a7 */ /* 0x001064000800017f */
[----:B-1----:R-:W-:Y:S05]  /*10680*/  @!P0 NANOSLEEP.SYNCS 0x989680 ;  /* 0x009896800000895d */ /* 0x002fea0003900000 */
[----:B------:R-:W1:Y:S02]  /*10690*/  @!P0 SYNCS.PHASECHK.TRANS64 P0, [R10+URZ], R5 ;  /* 0x000000050a0085a7 */ /* 0x000e64000800007f */
[----:B-1----:R-:W-:Y:S05]  /*106a0*/  @!P0 BRA `(.L_x_321) ;  /* 0xfffffffc00f08947 */ /* 0x002fea000383ffff */
[----:B------:R-:W-:Y:S05]  /*106b0*/  BRA `(.L_x_333) ;  /* 0xfffffff800fc7947 */ /* 0x000fea000383ffff */
.L_x_322:
[----:B-1----:R1:W2:Y:S02]  /*106c0*/  SYNCS.PHASECHK.TRANS64.TRYWAIT P0, [R11+URZ], R6 ;  /* 0x000000060b0075a7 */ /* 0x0022a4000800017f */
[----:B--2---:R-:W-:Y:S05]  /*106d0*/  @!P0 NANOSLEEP.SYNCS 0x989680 ;  /* 0x009896800000895d */ /* 0x004fea0003900000 */
[----:B------:R-:W2:Y:S02]  /*106e0*/  @!P0 SYNCS.PHASECHK.TRANS64 P0, [R11+URZ], R6 ;  /* 0x000000060b0085a7 */ /* 0x000ea4000800007f */
[----:B--2---:R-:W-:Y:S05]  /*106f0*/  @!P0 BRA `(.L_x_322) ;  /* 0xfffffffc00f08947 */ /* 0x004fea000383ffff */
[----:B------:R-:W-:Y:S05]  /*10700*/  BRA `(.L_x_334) ;  /* 0xfffffffc00047947 */ /* 0x000fea000383ffff */
.L_x_335:
[----:B------:R-:W-:-:S00]  /*10710*/  BRA `(.L_x_335) ;  /* 0xfffffffc00fc7947 */ /* 0x000fc0000383ffff */
[----:B------:R-:W-:-:S00]  /*10720*/  NOP ;  /* 0x0000000000007918 */ /* 0x000fc00000000000 */
        /* <DEDUP_REMOVED lines=13> */
.L_x_336:


//--------------------- .nv.shared._ZN7cutlass13device_kernelINS_4gemm6kernel13GemmUniversalIN4cute5tupleIJiiiiEEENS1_10collective13CollectiveMmaINS1_37MainloopSm90TmaGmmaWarpSpecializedFP8ILi5ENS5_IJNS4_1CILi1EEENSA_ILi2EEESB_EEENS1_35KernelTmaWarpSpecializedCooperativeEEENS5_IJNSA_ILi256EEENSA_ILi128EEENSA_ILi32EEEEEENS_12float_e4m3_tENS5_IJlSB_lEEESK_SL_NS4_8TiledMMAINS4_8MMA_AtomIJNS4_4SM904GMMA31MMA_64x128x32_F32E4M3E4M3_SS_TNILNSP_7ScaleInE1ELSR_1EEEEEENS4_6LayoutINS5_IJSC_SB_SB_EEENS5_IJSB_NSA_ILi0EEESW_EEEEENS5_IJNS4_10UnderscoreESZ_SZ_EEEEENS4_23SM90_TMA_LOAD_MULTICASTENS4_14ComposedLayoutINS4_7SwizzleILi1ELi4ELi3EEENS4_18smem_ptr_flag_bitsILi8EEENSU_INS5_IJNSA_ILi8EEESI_EEENS5_IJSI_SB_EEEEEEEvNS4_8identityENS4_13SM90_TMA_LOADES1C_vS1D_EENS_8epilogue10collective6detail29Sm90TmaWarpSpecializedAdapterINS1H_15DefaultEpilogueISK_SL_SL_NS1G_6thread17LinearCombinationISK_Li1EffLNS1L_9ScaleType4KindE0ELNS_15FloatRoundStyleE2ESK_EENS1_15EpilogueDefaultEEEEEvvEEEEvNT_6ParamsE --------------------------
	.section	.nv.shared._ZN7cutlass13device_kernelINS_4gemm6kernel13GemmUniversalIN4cute5tupleIJiiiiEEENS1_10collective13CollectiveMmaINS1_37MainloopSm90TmaGmmaWarpSpecializedFP8ILi5ENS5_IJNS4_1CILi1EEENSA_ILi2EEESB_EEENS1_35KernelTmaWarpSpecializedCooperativeEEENS5_IJNSA_ILi256EEENSA_ILi128EEENSA_ILi32EEEEEENS_12float_e4m3_tENS5_IJlSB_lEEESK_SL_NS4_8TiledMMAINS4_8MMA_AtomIJNS4_4SM904GMMA31MMA_64x128x32_F32E4M3E4M3_SS_TNILNSP_7ScaleInE1ELSR_1EEEEEENS4_6LayoutINS5_IJSC_SB_SB_EEENS5_IJSB_NSA_ILi0EEESW_EEEEENS5_IJNS4_10UnderscoreESZ_SZ_EEEEENS4_23SM90_TMA_LOAD_MULTICASTENS4_14ComposedLayoutINS4_7SwizzleILi1ELi4ELi3EEENS4_18smem_ptr_flag_bitsILi8EEENSU_INS5_IJNSA_ILi8EEESI_EEENS5_IJSI_SB_EEEEEEEvNS4_8identityENS4_13SM90_TMA_LOADES1C_vS1D_EENS_8epilogue10collective6detail29Sm90TmaWarpSpecializedAdapterINS1H_15DefaultEpilogueISK_SL_SL_NS1G_6thread17LinearCombinationISK_Li1EffLNS1L_9ScaleType4KindE0ELNS_15FloatRoundStyleE2ESK_EENS1_15EpilogueDefaultEEEEEvvEEEEvNT_6ParamsE,"aw",@nobits
	.sectionflags	@""
	.align	16
	.zero		1024


//--------------------- .nv.shared.reserved.0     --------------------------
	.section	.nv.shared.reserved.0,"aw",@nobits
	.weak		__nv_reservedSMEM_offset_0_alias
	.size		__nv_reservedSMEM_offset_0_alias, 0, 0
	.other		__nv_reservedSMEM_offset_0_alias,@"STO_CUDA_RESERVED_SHARED STV_DEFAULT"
__nv_reservedSMEM_offset_0_alias:
	.zero		0


//--------------------- .nv.global                --------------------------
	.section	.nv.global,"aw",@nobits
.nv.global:
	.type		_ZN39_INTERNAL_a96ae264_4_k_cu_280b682d_47534cute1_E,@object
	.size		_ZN39_INTERNAL_a96ae264_4_k_cu_280b682d_47534cute1_E,(_ZN39_INTERNAL_a96ae264_4_k_cu_280b682d_47534cuda3std3__45__cpo6cbeginE - _ZN39_INTERNAL_a96ae264_4_k_cu_280b682d_47534cute1_E)
_ZN39_INTERNAL_a96ae264_4_k_cu_280b682d_47534cute1_E:
	.zero		1
	.type		_ZN39_INTERNAL_a96ae264_4_k_cu_280b682d_47534cuda3std3__45__cpo6cbeginE,@object
	.size		_ZN39_INTERNAL_a96ae264_4_k_cu_280b682d_47534cuda3std3__45__cpo6cbeginE,(_ZN39_INTERNAL_a96ae264_4_k_cu_280b682d_47534cuda3std3__48in_placeE - _ZN39_INTERNAL_a96ae264_4_k_cu_280b682d_47534cuda3std3__45__cpo6cbeginE)
_ZN39_INTERNAL_a96ae264_4_k_cu_280b682d_47534cuda3std3__45__cpo6cbeginE:
	.zero		1
	.type		_ZN39_INTERNAL_a96ae264_4_k_cu_280b682d_47534cuda3std3__48in_placeE,@object
	.size		_ZN39_INTERNAL_a96ae264_4_k_cu_280b682d_47534cuda3std3__48in_placeE,(_ZN39_INTERNAL_a96ae264_4_k_cu_280b682d_47534cuda3std6ranges3__45__cpo9iter_moveE - _ZN39_INTERNAL_a96ae264_4_k_cu_280b682d_47534cuda3std3__48in_placeE)
_ZN39_INTERNAL_a96ae264_4_k_cu_280b682d_47534cuda3std3__48in_placeE:
	.zero		1
	.type		_ZN39_INTERNAL_a96ae264_4_k_cu_280b682d_47534cuda3std6ranges3__45__cpo9iter_moveE,@object
	.size		_ZN39_INTERNAL_a96ae264_4_k_cu_280b682d_47534cuda3std6ranges3__45__cpo9iter_moveE,(_ZN39_INTERNAL_a96ae264_4_k_cu_280b682d_47534cuda3std3__45__cpo5beginE - _ZN39_INTERNAL_a96ae264_4_k_cu_280b682d_47534cuda3std6ranges3__45__cpo9iter_moveE)
_ZN39_INTERNAL_a96ae264_4_k_cu_280b682d_47534cuda3std6ranges3__45__cpo9iter_moveE:
	.zero		1
	.type		_ZN39_INTERNAL_a96ae264_4_k_cu_280b682d_47534cuda3std3__45__cpo5beginE,@object
	.size		_ZN39_INTERNAL_a96ae264_4_k_cu_280b682d_47534cuda3std3__45__cpo5beginE,(_ZN39_INTERNAL_a96ae264_4_k_cu_280b682d_47534cuda3std3__441_GLOBAL__N__a96ae264_4_k_cu_280b682d_47536ignoreE - _ZN39_INTERNAL_a96ae264_4_k_cu_280b682d_47534cuda3std3__45__cpo5beginE)
_ZN39_INTERNAL_a96ae264_4_k_cu_280b682d_47534cuda3std3__45__cpo5beginE:
	.zero		1
	.type		_ZN39_INTERNAL_a96ae264_4_k_cu_280b682d_47534cuda3std3__441_GLOBAL__N__a96ae264_4_k_cu_280b682d_47536ignoreE,@object
	.size		_ZN39_INTERNAL_a96ae264_4_k_cu_280b682d_47534cuda3std3__441_GLOBAL__N__a96ae264_4_k_cu_280b682d_47536ignoreE,(_ZN39_INTERNAL_a96ae264_4_k_cu_280b682d_47534cute7productE - _ZN39_INTERNAL_a96ae264_4_k_cu_280b682d_47534cuda3std3__441_GLOBAL__N__a96ae264_4_k_cu_280b682d_47536ignoreE)
_ZN39_INTERNAL_a96ae264_4_k_cu_280b682d_47534cuda3std3__441_GLOBAL__N__a96ae264_4_k_cu_280b682d_47536ignoreE:
	.zero		1
	.type		_ZN39_INTERNAL_a96ae264_4_k_cu_280b682d_47534cute7productE,@object
	.size		_ZN39_INTERNAL_a96ae264_4_k_cu_280b682d_47534cute7productE,(_ZN39_INTERNAL_a96ae264_4_k_cu_280b682d_47534cuda3std3__45__cpo3endE - _ZN39_INTERNAL_a96ae264_4_k_cu_280b682d_47534cute7productE)
_ZN39_INTERNAL_a96ae264_4_k_cu_280b682d_47534cute7productE:
	.zero		1
	.type		_ZN39_INTERNAL_a96ae264_4_k_cu_280b682d_47534cuda3std3__45__cpo3endE,@object
	.size		_ZN39_INTERNAL_a96ae264_4_k_cu_280b682d_47534cuda3std3__45__cpo3endE,(_ZN39_INTERNAL_a96ae264_4_k_cu_280b682d_47534cuda3std3__419piecewise_constructE - _ZN39_INTERNAL_a96ae264_4_k_cu_280b682d_47534cuda3std3__45__cpo3endE)
_ZN39_INTERNAL_a96ae264_4_k_cu_280b682d_47534cuda3std3__45__cpo3endE:
	.zero		1
	.type		_ZN39_INTERNAL_a96ae264_4_k_cu_280b682d_47534cuda3std3__419piecewise_constructE,@object
	.size		_ZN39_INTERNAL_a96ae264_4_k_cu_280b682d_47534cuda3std3__419piecewise_constructE,(_ZN39_INTERNAL_a96ae264_4_k_cu_280b682d_47534cuda3std3__45__cpo4cendE - _ZN39_INTERNAL_a96ae264_4_k_cu_280b682d_47534cuda3std3__419piecewise_constructE)
_ZN39_INTERNAL_a96ae264_4_k_cu_280b682d_47534cuda3std3__419piecewise_constructE:
	.zero		1
	.type		_ZN39_INTERNAL_a96ae264_4_k_cu_280b682d_47534cuda3std3__45__cpo4cendE,@object
	.size		_ZN39_INTERNAL_a96ae264_4_k_cu_280b682d_47534cuda3std3__45__cpo4cendE,(_ZN39_INTERNAL_a96ae264_4_k_cu_280b682d_47534cuda3std6ranges3__45__cpo4swapE - _ZN39_INTERNAL_a96ae264_4_k_cu_280b682d_47534cuda3std3__45__cpo4cendE)
_ZN39_INTERNAL_a96ae264_4_k_cu_280b682d_47534cuda3std3__45__cpo4cendE:
	.zero		1
	.type		_ZN39_INTERNAL_a96ae264_4_k_cu_280b682d_47534cuda3std6ranges3__45__cpo4swapE,@object
	.size		_ZN39_INTERNAL_a96ae264_4_k_cu_280b682d_47534cuda3std6ranges3__45__cpo4swapE,(.L_7 - _ZN39_INTERNAL_a96ae264_4_k_cu_280b682d_47534cuda3std6ranges3__45__cpo4swapE)
_ZN39_INTERNAL_a96ae264_4_k_cu_280b682d_47534cuda3std6ranges3__45__cpo4swapE:
	.zero		1
.L_7:


//--------------------- .nv.constant0._ZN7cutlass13device_kernelINS_4gemm6kernel13GemmUniversalIN4cute5tupleIJiiiiEEENS1_10collective13CollectiveMmaINS1_37MainloopSm90TmaGmmaWarpSpecializedFP8ILi5ENS5_IJNS4_1CILi1EEENSA_ILi2EEESB_EEENS1_35KernelTmaWarpSpecializedCooperativeEEENS5_IJNSA_ILi256EEENSA_ILi128EEENSA_ILi32EEEEEENS_12float_e4m3_tENS5_IJlSB_lEEESK_SL_NS4_8TiledMMAINS4_8MMA_AtomIJNS4_4SM904GMMA31MMA_64x128x32_F32E4M3E4M3_SS_TNILNSP_7ScaleInE1ELSR_1EEEEEENS4_6LayoutINS5_IJSC_SB_SB_EEENS5_IJSB_NSA_ILi0EEESW_EEEEENS5_IJNS4_10UnderscoreESZ_SZ_EEEEENS4_23SM90_TMA_LOAD_MULTICASTENS4_14ComposedLayoutINS4_7SwizzleILi1ELi4ELi3EEENS4_18smem_ptr_flag_bitsILi8EEENSU_INS5_IJNSA_ILi8EEESI_EEENS5_IJSI_SB_EEEEEEEvNS4_8identityENS4_13SM90_TMA_LOADES1C_vS1D_EENS_8epilogue10collective6detail29Sm90TmaWarpSpecializedAdapterINS1H_15DefaultEpilogueISK_SL_SL_NS1G_6thread17LinearCombinationISK_Li1EffLNS1L_9ScaleType4KindE0ELNS_15FloatRoundStyleE2ESK_EENS1_15EpilogueDefaultEEEEEvvEEEEvNT_6ParamsE --------------------------
	.section	.nv.constant0._ZN7cutlass13device_kernelINS_4gemm6kernel13GemmUniversalIN4cute5tupleIJiiiiEEENS1_10collective13CollectiveMmaINS1_37MainloopSm90TmaGmmaWarpSpecializedFP8ILi5ENS5_IJNS4_1CILi1EEENSA_ILi2EEESB_EEENS1_35KernelTmaWarpSpecializedCooperativeEEENS5_IJNSA_ILi256EEENSA_ILi128EEENSA_ILi32EEEEEENS_12float_e4m3_tENS5_IJlSB_lEEESK_SL_NS4_8TiledMMAINS4_8MMA_AtomIJNS4_4SM904GMMA31MMA_64x128x32_F32E4M3E4M3_SS_TNILNSP_7ScaleInE1ELSR_1EEEEEENS4_6LayoutINS5_IJSC_SB_SB_EEENS5_IJSB_NSA_ILi0EEESW_EEEEENS5_IJNS4_10UnderscoreESZ_SZ_EEEEENS4_23SM90_TMA_LOAD_MULTICASTENS4_14ComposedLayoutINS4_7SwizzleILi1ELi4ELi3EEENS4_18smem_ptr_flag_bitsILi8EEENSU_INS5_IJNSA_ILi8EEESI_EEENS5_IJSI_SB_EEEEEEEvNS4_8identityENS4_13SM90_TMA_LOADES1C_vS1D_EENS_8epilogue10collective6detail29Sm90TmaWarpSpecializedAdapterINS1H_15DefaultEpilogueISK_SL_SL_NS1G_6thread17LinearCombinationISK_Li1EffLNS1L_9ScaleType4KindE0ELNS_15FloatRoundStyleE2ESK_EENS1_15EpilogueDefaultEEEEEvvEEEEvNT_6ParamsE,"a",@progbits
	.sectionflags	@""
	.align	4
.nv.constant0._ZN7cutlass13device_kernelINS_4gemm6kernel13GemmUniversalIN4cute5tupleIJiiiiEEENS1_10collective13CollectiveMmaINS1_37MainloopSm90TmaGmmaWarpSpecializedFP8ILi5ENS5_IJNS4_1CILi1EEENSA_ILi2EEESB_EEENS1_35KernelTmaWarpSpecializedCooperativeEEENS5_IJNSA_ILi256EEENSA_ILi128EEENSA_ILi32EEEEEENS_12float_e4m3_tENS5_IJlSB_lEEESK_SL_NS4_8TiledMMAINS4_8MMA_AtomIJNS4_4SM904GMMA31MMA_64x128x32_F32E4M3E4M3_SS_TNILNSP_7ScaleInE1ELSR_1EEEEEENS4_6LayoutINS5_IJSC_SB_SB_EEENS5_IJSB_NSA_ILi0EEESW_EEEEENS5_IJNS4_10UnderscoreESZ_SZ_EEEEENS4_23SM90_TMA_LOAD_MULTICASTENS4_14ComposedLayoutINS4_7SwizzleILi1ELi4ELi3EEENS4_18smem_ptr_flag_bitsILi8EEENSU_INS5_IJNSA_ILi8EEESI_EEENS5_IJSI_SB_EEEEEEEvNS4_8identityENS4_13SM90_TMA_LOADES1C_vS1D_EENS_8epilogue10collective6detail29Sm90TmaWarpSpecializedAdapterINS1H_15DefaultEpilogueISK_SL_SL_NS1G_6thread17LinearCombinationISK_Li1EffLNS1L_9ScaleType4KindE0ELNS_15FloatRoundStyleE2ESK_EENS1_15EpilogueDefaultEEEEEvvEEEEvNT_6ParamsE:
	.zero		1664


//--------------------- SYMBOLS --------------------------

	.type		.nv.reservedSmem.offset0,@object
	.size		.nv.reservedSmem.offset0,0x4
